def gluon_wgmma(
    a_ptr,
    b_ptr,
    c_ptr,
    M,
    N,
    K,
    stride_am,
    stride_bk,
    stride_cm,
    BLOCK_M: gl.constexpr,
    BLOCK_N: gl.constexpr,
    BLOCK_K: gl.constexpr,
    DTYPE: gl.constexpr,
    A_LAYOUT: gl.constexpr,
    B_LAYOUT: gl.constexpr,
    C_LAYOUT: gl.constexpr,
    B_SHAPE: gl.constexpr,
    TRANS_B: gl.constexpr,
    NUM_BUFFERS: gl.constexpr,
    NUM_WARPS: gl.constexpr,
):
    a_desc = tma.make_tensor_descriptor(
        a_ptr, [M, K], [stride_am, 1], [BLOCK_M, BLOCK_K], A_LAYOUT
    )
    b_desc = tma.make_tensor_descriptor(
        b_ptr,
        [N, K] if TRANS_B else [K, N],
        [stride_bk, 1],
        B_SHAPE,
        B_LAYOUT,
    )
    c_desc = tma.make_tensor_descriptor(
        c_ptr, [M, N], [stride_cm, 1], [BLOCK_M, BLOCK_N], C_LAYOUT
    )

    a_bufs = gl.allocate_shared_memory(
        DTYPE, [NUM_BUFFERS, BLOCK_M, BLOCK_K], A_LAYOUT
    )
    b_bufs = gl.allocate_shared_memory(DTYPE, [NUM_BUFFERS] + B_SHAPE, B_LAYOUT)

    pid_m = gl.program_id(0)
    pid_n = gl.program_id(1)
    off_m = pid_m * BLOCK_M
    off_n = pid_n * BLOCK_N

    mma_layout: gl.constexpr = pick_wgmma_layout(DTYPE, BLOCK_M, BLOCK_N, NUM_WARPS)
    acc = warpgroup_mma_init(
        gl.zeros((BLOCK_M, BLOCK_N), dtype=gl.float32, layout=mma_layout)
    )

    bars = gl.allocate_shared_memory(
        gl.int64, [NUM_BUFFERS, 1], mbarrier.MBarrierLayout()
    )
    for i in gl.static_range(NUM_BUFFERS):
        mbarrier.init(bars.index(i), count=1)
    idx = 0
    phase = 0

    for k in range(0, K, BLOCK_K):
        a = a_bufs.index(idx)
        b = b_bufs.index(idx)
        bar = bars.index(idx)
        mbarrier.expect(bar, a_desc.block_type.nbytes + b_desc.block_type.nbytes)
        tma.async_copy_global_to_shared(a_desc, [off_m, k], bar, a)
        tma.async_copy_global_to_shared(
            b_desc, [off_n, k] if TRANS_B else [k, off_n], bar, b
        )
        mbarrier.wait(bar, phase=phase)

        if TRANS_B:
            b = b.permute((1, 0))
        acc = warpgroup_mma_wait(num_outstanding=0, deps=(acc,))
        acc = warpgroup_mma(a, b, acc, is_async=True)

        idx += 1
        if idx == NUM_BUFFERS:
            idx = 0
            phase ^= 1

    acc = warpgroup_mma_wait(num_outstanding=0, deps=(acc,))
    for i in gl.static_range(NUM_BUFFERS):
        mbarrier.invalidate(bars.index(i))

    c_smem = gl.allocate_shared_memory(DTYPE, [BLOCK_M, BLOCK_N], C_LAYOUT)
    c_smem.store(acc.to(DTYPE))
    fence_async_shared()
    tma.async_copy_shared_to_global(c_desc, [off_m, off_n], c_smem)
    tma.store_wait(pendings=0)

# config = {"BLOCK_K": 32, "BLOCK_M": 64, "BLOCK_N": 64, "arch": "sm_90", "dtype": "bf16", "num_buffers": 3, "num_warps": 4, "trans_b": 1}
# arch = sm_90


// ===== COMPILED SASS (sm_90a) =====

	.target	sm_90a

	.elftype	@"ET_EXEC"


//--------------------- .note.nv.tkinfo           --------------------------
	.section	.note.nv.tkinfo,"",@"SHT_NOTE"
	.sectionflags	@"SHF_NOTE_NV_TKINFO"
	.tkinfo
        /*0018*/ 	.word	0x00000002
        /*0030*/ 	.string	""
        /*0030*/ 	.string	"ptxas"
        /*0030*/ 	.string	"Cuda compilation tools, release 13.0, V13.0.88"
        /*0030*/ 	.string	"Build cuda_13.0.r13.0/compiler.36424714_0"
        /*0030*/ 	.string	"-v  -suppress-debug-info  -lineinfo  -arch sm_90a "



//--------------------- .note.nv.cuinfo           --------------------------
	.section	.note.nv.cuinfo,"",@"SHT_NOTE"
	.sectionflags	@"SHF_NOTE_NV_CUINFO"
        /*0018*/ 	.short	0x0002
        /*001a*/ 	.short	0x005a
        /*001c*/ 	.short	0x0082
	.zero		2


//--------------------- .nv.info                  --------------------------
	.section	.nv.info,"",@"SHT_CUDA_INFO"
	.align	4


	//----- nvinfo : EIATTR_REGCOUNT
	.align		4
        /*0000*/ 	.byte	0x04, 0x2f
        /*0002*/ 	.short	(.L_1 - .L_0)
	.align		4
.L_0:
        /*0004*/ 	.word	index@(gluon_wgmma)
        /*0008*/ 	.word	0x0000003a


	//----- nvinfo : EIATTR_FRAME_SIZE
	.align		4
.L_1:
        /*000c*/ 	.byte	0x04, 0x11
        /*000e*/ 	.short	(.L_3 - .L_2)
	.align		4
.L_2:
        /*0010*/ 	.word	index@(gluon_wgmma)
        /*0014*/ 	.word	0x00000000


	//----- nvinfo : EIATTR_MIN_STACK_SIZE
	.align		4
.L_3:
        /*0018*/ 	.byte	0x04, 0x12
        /*001a*/ 	.short	(.L_5 - .L_4)
	.align		4
.L_4:
        /*001c*/ 	.word	index@(gluon_wgmma)
        /*0020*/ 	.word	0x00000000
.L_5:


//--------------------- .nv.compat                --------------------------
	.section	.nv.compat,"",@"SHT_CUDA_COMPAT_INFO"
	.align	4
        /*0000*/ 	.byte	0x02, 0x09, 0x01, 0x00, 0x02, 0x02, 0x04, 0x00, 0x02, 0x05, 0x05, 0x00, 0x03, 0x07, 0x01, 0x01
        /*0010*/ 	.byte	0x02, 0x03, 0x03, 0x00, 0x02, 0x06, 0x01, 0x00, 0x04, 0x0b, 0x08, 0x00, 0x00, 0x00, 0x00, 0x00
        /*0020*/ 	.byte	0x00, 0x00, 0x00, 0x00


//--------------------- .nv.info.gluon_wgmma      --------------------------
	.section	.nv.info.gluon_wgmma,"",@"SHT_CUDA_INFO"
	.sectionflags	@""
	.align	4


	//----- nvinfo : EIATTR_CUDA_API_VERSION
	.align		4
        /*0000*/ 	.byte	0x04, 0x37
        /*0002*/ 	.short	(.L_7 - .L_6)
.L_6:
        /*0004*/ 	.word	0x00000082


	//----- nvinfo : EIATTR_KPARAM_INFO
	.align		4
.L_7:
        /*0008*/ 	.byte	0x04, 0x17
        /*000a*/ 	.short	(.L_9 - .L_8)
.L_8:
        /*000c*/ 	.word	0x00000000
        /*0010*/ 	.short	0x000a
        /*0012*/ 	.short	0x0048
        /*0014*/ 	.byte	0x00, 0xf4, 0x21, 0x00


	//----- nvinfo : EIATTR_KPARAM_INFO
	.align		4
.L_9:
        /*0018*/ 	.byte	0x04, 0x17
        /*001a*/ 	.short	(.L_11 - .L_10)
.L_10:
        /*001c*/ 	.word	0x00000000
        /*0020*/ 	.short	0x0009
        /*0022*/ 	.short	0x0040
        /*0024*/ 	.byte	0x00, 0xf4, 0x21, 0x00


	//----- nvinfo : EIATTR_KPARAM_INFO
	.align		4
.L_11:
        /*0028*/ 	.byte	0x04, 0x17
        /*002a*/ 	.short	(.L_13 - .L_12)
.L_12:
        /*002c*/ 	.word	0x00000000
        /*0030*/ 	.short	0x0008
        /*0032*/ 	.short	0x0038
        /*0034*/ 	.byte	0x00, 0xf0, 0x21, 0x00


	//----- nvinfo : EIATTR_KPARAM_INFO
	.align		4
.L_13:
        /*0038*/ 	.byte	0x04, 0x17
        /*003a*/ 	.short	(.L_15 - .L_14)
.L_14:
        /*003c*/ 	.word	0x00000000
        /*0040*/ 	.short	0x0007
        /*0042*/ 	.short	0x0030
        /*0044*/ 	.byte	0x00, 0xf0, 0x21, 0x00


	//----- nvinfo : EIATTR_KPARAM_INFO
	.align		4
.L_15:
        /*0048*/ 	.byte	0x04, 0x17
        /*004a*/ 	.short	(.L_17 - .L_16)
.L_16:
        /*004c*/ 	.word	0x00000000
        /*0050*/ 	.short	0x0006
        /*0052*/ 	.short	0x0028
        /*0054*/ 	.byte	0x00, 0xf0, 0x21, 0x00


	//----- nvinfo : EIATTR_KPARAM_INFO
	.align		4
.L_17:
        /*0058*/ 	.byte	0x04, 0x17
        /*005a*/ 	.short	(.L_19 - .L_18)
.L_18:
        /*005c*/ 	.word	0x00000000
        /*0060*/ 	.short	0x0005
        /*0062*/ 	.short	0x0020
        /*0064*/ 	.byte	0x00, 0xf0, 0x11, 0x00


	//----- nvinfo : EIATTR_KPARAM_INFO
	.align		4
.L_19:
        /*0068*/ 	.byte	0x04, 0x17
        /*006a*/ 	.short	(.L_21 - .L_20)
.L_20:
        /*006c*/ 	.word	0x00000000
        /*0070*/ 	.short	0x0004
        /*0072*/ 	.short	0x001c
        /*0074*/ 	.byte	0x00, 0xf0, 0x11, 0x00


	//----- nvinfo : EIATTR_KPARAM_INFO
	.align		4
.L_21:
        /*0078*/ 	.byte	0x04, 0x17
        /*007a*/ 	.short	(.L_23 - .L_22)
.L_22:
        /*007c*/ 	.word	0x00000000
        /*0080*/ 	.short	0x0003
        /*0082*/ 	.short	0x0018
        /*0084*/ 	.byte	0x00, 0xf0, 0x11, 0x00


	//----- nvinfo : EIATTR_KPARAM_INFO
	.align		4
.L_23:
        /*0088*/ 	.byte	0x04, 0x17
        /*008a*/ 	.short	(.L_25 - .L_24)
.L_24:
        /*008c*/ 	.word	0x00000000
        /*0090*/ 	.short	0x0002
        /*0092*/ 	.short	0x0010
        /*0094*/ 	.byte	0x00, 0xf4, 0x21, 0x00


	//----- nvinfo : EIATTR_KPARAM_INFO
	.align		4
.L_25:
        /*0098*/ 	.byte	0x04, 0x17
        /*009a*/ 	.short	(.L_27 - .L_26)
.L_26:
        /*009c*/ 	.word	0x00000000
        /*00a0*/ 	.short	0x0001
        /*00a2*/ 	.short	0x0008
        /*00a4*/ 	.byte	0x00, 0xf4, 0x21, 0x00


	//----- nvinfo : EIATTR_KPARAM_INFO
	.align		4
.L_27:
        /*00a8*/ 	.byte	0x04, 0x17
        /*00aa*/ 	.short	(.L_29 - .L_28)
.L_28:
        /*00ac*/ 	.word	0x00000000
        /*00b0*/ 	.short	0x0000
        /*00b2*/ 	.short	0x0000
        /*00b4*/ 	.byte	0x00, 0xf4, 0x21, 0x00


	//----- nvinfo : EIATTR_SPARSE_MMA_MASK
	.align		4
.L_29:
        /*00b8*/ 	.byte	0x03, 0x50
        /*00ba*/ 	.short	0x0000


	//----- nvinfo : EIATTR_MAXREG_COUNT
	.align		4
        /*00bc*/ 	.byte	0x03, 0x1b
        /*00be*/ 	.short	0x00ff


	//----- nvinfo : EIATTR_NUM_BARRIERS
	.align		4
        /*00c0*/ 	.byte	0x02, 0x4c
        /*00c2*/ 	.byte	0x01
	.zero		1


	//----- nvinfo : EIATTR_MERCURY_ISA_VERSION
	.align		4
        /*00c4*/ 	.byte	0x03, 0x5f
        /*00c6*/ 	.short	0x0101


	//----- nvinfo : EIATTR_INT_WARP_WIDE_INSTR_OFFSETS
	.align		4
        /*00c8*/ 	.byte	0x04, 0x31
        /*00ca*/ 	.short	(.L_31 - .L_30)


	//   ....[0]....
.L_30:
        /*00cc*/ 	.word	0x00001370


	//   ....[1]....
        /*00d0*/ 	.word	0x00001390


	//   ....[2]....
        /*00d4*/ 	.word	0x000013a0


	//   ....[3]....
        /*00d8*/ 	.word	0x00001480


	//   ....[4]....
        /*00dc*/ 	.word	0x00001710


	//   ....[5]....
        /*00e0*/ 	.word	0x00001720


	//   ....[6]....
        /*00e4*/ 	.word	0x00001790


	//   ....[7]....
        /*00e8*/ 	.word	0x000017a0


	//   ....[8]....
        /*00ec*/ 	.word	0x00001cb0


	//   ....[9]....
        /*00f0*/ 	.word	0x00001cc0


	//----- nvinfo : EIATTR_COOP_GROUP_MASK_REGIDS
	.align		4
.L_31:
        /*00f4*/ 	.byte	0x04, 0x29
        /*00f6*/ 	.short	(.L_33 - .L_32)


	//   ....[0]....
.L_32:
        /*00f8*/ 	.word	0xffffffff


	//   ....[1]....
        /*00fc*/ 	.word	0xffffffff


	//   ....[2]....
        /*0100*/ 	.word	0xffffffff


	//----- nvinfo : EIATTR_COOP_GROUP_INSTR_OFFSETS
	.align		4
.L_33:
        /*0104*/ 	.byte	0x04, 0x28
        /*0106*/ 	.short	(.L_35 - .L_34)


	//   ....[0]....
.L_34:
        /*0108*/ 	.word	0x00000140


	//   ....[1]....
        /*010c*/ 	.word	0x00000700


	//   ....[2]....
        /*0110*/ 	.word	0x00000cf0


	//----- nvinfo : EIATTR_MBARRIER_INSTR_OFFSETS
	.align		4
.L_35:
        /*0114*/ 	.byte	0x04, 0x39
        /*0116*/ 	.short	(.L_37 - .L_36)


	//   ....[0]....
.L_36:
        /*0118*/ 	.word	0x000014e0
        /*011c*/ 	.word	0x000000ff
        /*0120*/ 	.word	0x00006000
        /*0124*/ 	.short	0x0100
        /*0126*/ 	.byte	0x0c
	.zero		1


	//   ....[1]....
        /*0128*/ 	.word	0x00001500
        /*012c*/ 	.word	0x000000ff
        /*0130*/ 	.word	0x00006008
        /*0134*/ 	.short	0x0100
        /*0136*/ 	.byte	0x0c
	.zero		1


	//   ....[2]....
        /*0138*/ 	.word	0x00001530
        /*013c*/ 	.word	0x000000ff
        /*0140*/ 	.word	0x00006010
        /*0144*/ 	.short	0x0100
        /*0146*/ 	.byte	0x0c
	.zero		1


	//   ....[3]....
        /*0148*/ 	.word	0x00001850
        /*014c*/ 	.word	0x000000ff
        /*0150*/ 	.word	0x00006000
        /*0154*/ 	.short	0x010a
        /*0156*/ 	.byte	0x0d
	.zero		1


	//   ....[4]....
        /*0158*/ 	.word	0x00001b50
        /*015c*/ 	.word	0x000000ff
        /*0160*/ 	.word	0x00006000
        /*0164*/ 	.short	0x0108
        /*0166*/ 	.byte	0x0c
	.zero		1


	//   ....[5]....
        /*0168*/ 	.word	0x00001c70
        /*016c*/ 	.word	0x000000ff
        /*0170*/ 	.word	0x00006008
        /*0174*/ 	.short	0x0108
        /*0176*/ 	.byte	0x0c
	.zero		1


	//   ....[6]....
        /*0178*/ 	.word	0x00001cf0
        /*017c*/ 	.word	0x000000ff
        /*0180*/ 	.word	0x00006010
        /*0184*/ 	.short	0x0108
        /*0186*/ 	.byte	0x0c
	.zero		1


	//   ....[7]....
        /*0188*/ 	.word	0x00001dc0
        /*018c*/ 	.word	0x000000ff
        /*0190*/ 	.word	0x00006000
        /*0194*/ 	.short	0x010a
        /*0196*/ 	.byte	0x0d
	.zero		1


	//----- nvinfo : EIATTR_NUM_MBARRIERS
	.align		4
.L_37:
        /*0198*/ 	.byte	0x03, 0x38
        /*019a*/ 	.short	0x0003


	//----- nvinfo : EIATTR_EXIT_INSTR_OFFSETS
	.align		4
        /*019c*/ 	.byte	0x04, 0x1c
        /*019e*/ 	.short	(.L_39 - .L_38)


	//   ....[0]....
.L_38:
        /*01a0*/ 	.word	0x00001db0


	//----- nvinfo : EIATTR_REQNTID
	.align		4
.L_39:
        /*01a4*/ 	.byte	0x04, 0x10
        /*01a6*/ 	.short	(.L_41 - .L_40)
.L_40:
        /*01a8*/ 	.word	0x00000080
        /*01ac*/ 	.word	0x00000001
        /*01b0*/ 	.word	0x00000001


	//----- nvinfo : EIATTR_CRS_STACK_SIZE
	.align		4
.L_41:
        /*01b4*/ 	.byte	0x04, 0x1e
        /*01b6*/ 	.short	(.L_43 - .L_42)
.L_42:
        /*01b8*/ 	.word	0x00000000


	//----- nvinfo : EIATTR_CBANK_PARAM_SIZE
	.align		4
.L_43:
        /*01bc*/ 	.byte	0x03, 0x19
        /*01be*/ 	.short	0x0050


	//----- nvinfo : EIATTR_PARAM_CBANK
	.align		4
        /*01c0*/ 	.byte	0x04, 0x0a
        /*01c2*/ 	.short	(.L_45 - .L_44)
	.align		4
.L_44:
        /*01c4*/ 	.word	index@(.nv.constant0.gluon_wgmma)
        /*01c8*/ 	.short	0x0210
        /*01ca*/ 	.short	0x0050


	//----- nvinfo : EIATTR_SW_WAR
	.align		4
.L_45:
        /*01cc*/ 	.byte	0x04, 0x36
        /*01ce*/ 	.short	(.L_47 - .L_46)
.L_46:
        /*01d0*/ 	.word	0x00000008
.L_47:


//--------------------- .nv.callgraph             --------------------------
	.section	.nv.callgraph,"",@"SHT_CUDA_CALLGRAPH"
	.align	4
	.sectionentsize	8
	.align		4
        /*0000*/ 	.word	0x00000000
	.align		4
        /*0004*/ 	.word	0xffffffff
	.align		4
        /*0008*/ 	.word	0x00000000
	.align		4
        /*000c*/ 	.word	0xfffffffe
	.align		4
        /*0010*/ 	.word	0x00000000
	.align		4
        /*0014*/ 	.word	0xfffffffd
	.align		4
        /*0018*/ 	.word	0x00000000
	.align		4
        /*001c*/ 	.word	0xfffffffc


//--------------------- .text.gluon_wgmma         --------------------------
	.section	.text.gluon_wgmma,"ax",@progbits
	.align	128
        .global         gluon_wgmma
        .type           gluon_wgmma,@function
        .size           gluon_wgmma,(.L_x_52 - gluon_wgmma)
        .other          gluon_wgmma,@"STO_CUDA_ENTRY STV_DEFAULT"
gluon_wgmma:
.text.gluon_wgmma:
[----:B------:R-:W-:Y:S01]  /*0000*/  LDC R1, c[0x0][0x28] ;  /* 0x00000a00ff017b82 */ /* 0x000fe20000000800 */
[----:B------:R-:W1:Y:S07]  /*0010*/  S2R R0, SR_TID.X ;  /* 0x0000000000007919 */ /* 0x000e6e0000002100 */
[----:B------:R-:W2:Y:S01]  /*0020*/  S2UR UR4, SR_CgaCtaId ;  /* 0x00000000000479c3 */ /* 0x000ea20000008800 */
[----:B------:R-:W-:Y:S01]  /*0030*/  UMOV UR12, 0x400 ;  /* 0x00000400000c7882 */ /* 0x000fe20000000000 */
[----:B------:R-:W-:Y:S01]  /*0040*/  ULDC UR6, c[0x0][0xc] ;  /* 0x0000030000067ab9 */ /* 0x000fe20000000800 */
[----:B------:R-:W-:Y:S05]  /*0050*/  BSSY B0, `(.L_x_0) ;  /* 0x0000020000007945 */ /* 0x000fea0003800000 */
[----:B------:R-:W3:Y:S08]  /*0060*/  LDC R2, c[0x0][0x228] ;  /* 0x00008a00ff027b82 */ /* 0x000ef00000000800 */
[----:B------:R-:W4:Y:S08]  /*0070*/  LDC R8, c[0x0][0x230] ;  /* 0x00008c00ff087b82 */ /* 0x000f300000000800 */
[----:B------:R-:W-:Y:S01]  /*0080*/  S2UR UR29, SR_CTAID.Y ;  /* 0x00000000001d79c3 */ /* 0x000fe20000002600 */
[----:B--2---:R-:W-:-:S03]  /*0090*/  ULEA UR12, UR4, UR12, 0x18 ;  /* 0x0000000c040c7291 */ /* 0x004fc6000f8ec03f */
[----:B------:R-:W-:Y:S01]  /*00a0*/  ULDC UR4, c[0x0][0x10] ;  /* 0x0000040000047ab9 */ /* 0x000fe20000000800 */
[----:B-1----:R-:W-:-:S03]  /*00b0*/  LOP3.LUT R6, R0, 0x7f, RZ, 0xc0, !PT ;  /* 0x0000007f00067812 */ /* 0x002fc600078ec0ff */
[----:B------:R-:W1:Y:S01]  /*00c0*/  S2UR UR5, SR_CTAID.Z ;  /* 0x00000000000579c3 */ /* 0x000e620000002700 */
[----:B---3--:R-:W-:Y:S01]  /*00d0*/  VIADD R2, R2, 0xffffffff ;  /* 0xffffffff02027836 */ /* 0x008fe20000000000 */
[C---:B------:R-:W-:Y:S02]  /*00e0*/  ISETP.GE.U32.AND P0, PT, R6.reuse, 0x20, PT ;  /* 0x000000200600780c */ /* 0x040fe40003f06070 */
[C---:B------:R-:W-:Y:S02]  /*00f0*/  ISETP.NE.U32.AND P2, PT, R6.reuse, RZ, PT ;  /* 0x000000ff0600720c */ /* 0x040fe40003f45070 */
[----:B------:R-:W-:Y:S02]  /*0100*/  LEA R11, R6, UR12, 0x2 ;  /* 0x0000000c060b7c11 */ /* 0x000fe4000f8e10ff */
[----:B------:R-:W2:Y:S01]  /*0110*/  S2UR UR31, SR_CTAID.X ;  /* 0x00000000001f79c3 */ /* 0x000ea20000002500 */
[----:B----4-:R-:W-:-:S06]  /*0120*/  VIADD R9, R8, 0xffffffff ;  /* 0xffffffff08097836 */ /* 0x010fcc0000000000 */
[----:B------:R3:W-:Y:S01]  /*0130*/  @!P0 STS [R11], RZ ;  /* 0x000000ff0b008388 */ /* 0x0007e20000000800 */
[----:B------:R-:W-:-:S03]  /*0140*/  NOP ;  /* 0x0000000000007918 */ /* 0x000fc60000000000 */
[----:B------:R3:W-:Y:S01]  /*0150*/  @!P2 STS [UR12+0x24], R2 ;  /* 0x00002402ff00a988 */ /* 0x0007e2000800080c */
[----:B-1----:R-:W-:-:S03]  /*0160*/  UIMAD UR4, UR5, UR4, UR29 ;  /* 0x00000004050472a4 */ /* 0x002fc6000f8e021d */
[----:B------:R3:W-:Y:S01]  /*0170*/  @!P2 STS [UR12+0x20], R9 ;  /* 0x00002009ff00a988 */ /* 0x0007e2000800080c */
[----:B--2---:R-:W-:-:S03]  /*0180*/  UIMAD UR4, UR4, UR6, UR31 ;  /* 0x00000006040472a4 */ /* 0x004fc6000f8e021f */
[----:B------:R-:W-:Y:S01]  /*0190*/  ULDC.64 UR6, c[0x0][0x250] ;  /* 0x0000940000067ab9 */ /* 0x000fe20000000a00 */
[----:B------:R-:W-:-:S03]  /*01a0*/  UIMAD UR5, UR4, 0x180, URZ ;  /* 0x00000180040578a4 */ /* 0x000fc6000f8e023f */
[----:B------:R-:W-:Y:S01]  /*01b0*/  UMOV UR4, URZ ;  /* 0x0000003f00047c82 */ /* 0x000fe20008000000 */
[----:B------:R-:W-:-:S04]  /*01c0*/  UIADD3 UR24, UP0, UR5, UR6, URZ ;  /* 0x0000000605187290 */ /* 0x000fc8000ff1e03f */
[----:B------:R-:W-:Y:S01]  /*01d0*/  ULEA.HI.X.SX32 UR25, UR5, UR7, 0x1, UP0 ;  /* 0x0000000705197291 */ /* 0x000fe200080f0e3f */
[----:B---3--:R-:W-:Y:S11]  /*01e0*/  @P2 BRA `(.L_x_1) ;  /* 0x0000000000182947 */ /* 0x008ff60003800000 */
[----:B------:R-:W1:Y:S01]  /*01f0*/  LDS R3, [UR12+0x8] ;  /* 0x0000080cff037984 */ /* 0x000e620008000800 */
[----:B------:R-:W2:Y:S01]  /*0200*/  LDC.64 R12, c[0x0][0x210] ;  /* 0x00008400ff0c7b82 */ /* 0x000ea20000000a00 */
[----:B------:R-:W-:Y:S02]  /*0210*/  IMAD.MOV.U32 R4, RZ, RZ, 0x70 ;  /* 0x00000070ff047424 */ /* 0x000fe400078e00ff */
[----:B--2---:R2:W-:Y:S03]  /*0220*/  STS.64 [UR12], R12 ;  /* 0x0000000cff007988 */ /* 0x0045e60008000a0c */
[----:B-1----:R-:W-:-:S05]  /*0230*/  LOP3.LUT R3, R3, 0x10, R4, 0xd8, !PT ;  /* 0x0000001003037812 */ /* 0x002fca00078ed804 */
[----:B------:R2:W-:Y:S02]  /*0240*/  STS [UR12+0x8], R3 ;  /* 0x00000803ff007988 */ /* 0x0005e4000800080c */
.L_x_1:
[----:B------:R-:W-:Y:S05]  /*0250*/  BSYNC B0 ;  /* 0x0000000000007941 */ /* 0x000fea0003800000 */
.L_x_0:
[----:B------:R-:W-:Y:S04]  /*0260*/  BSSY B0, `(.L_x_2) ;  /* 0x000000a000007945 */ /* 0x000fe80003800000 */
[----:B------:R-:W-:Y:S05]  /*0270*/  @P2 BRA `(.L_x_3) ;  /* 0x0000000000202947 */ /* 0x000fea0003800000 */
[----:B--2---:R-:W1:Y:S01]  /*0280*/  LDS R3, [UR12+0x34] ;  /* 0x0000340cff037984 */ /* 0x004e620008000800 */
[----:B------:R-:W-:Y:S02]  /*0290*/  IMAD.MOV.U32 R4, RZ, RZ, 0x1f000000 ;  /* 0x1f000000ff047424 */ /* 0x000fe400078e00ff */
[----:B------:R-:W-:Y:S01]  /*02a0*/  @!P2 IMAD.MOV.U32 R5, RZ, RZ, 0x3f ;  /* 0x0000003fff05a424 */ /* 0x000fe200078e00ff */
[----:B------:R-:W2:Y:S02]  /*02b0*/  @!P2 LDS R10, [UR12+0x38] ;  /* 0x0000380cff0aa984 */ /* 0x000ea40008000800 */
[----:B-1----:R-:W-:Y:S02]  /*02c0*/  LOP3.LUT R3, R3, 0xff000000, R4, 0xb8, !PT ;  /* 0xff00000003037812 */ /* 0x002fe400078eb804 */
[----:B--2---:R-:W-:-:S03]  /*02d0*/  @!P2 LOP3.LUT R4, R10, 0xff, R5, 0xb8, !PT ;  /* 0x000000ff0a04a812 */ /* 0x004fc600078eb805 */
[----:B------:R1:W-:Y:S04]  /*02e0*/  STS [UR12+0x34], R3 ;  /* 0x00003403ff007988 */ /* 0x0003e8000800080c */
[----:B------:R1:W-:Y:S02]  /*02f0*/  @!P2 STS [UR12+0x38], R4 ;  /* 0x00003804ff00a988 */ /* 0x0003e4000800080c */
.L_x_3:
[----:B------:R-:W-:Y:S05]  /*0300*/  BSYNC B0 ;  /* 0x0000000000007941 */ /* 0x000fea0003800000 */
.L_x_2:
[----:B------:R-:W-:Y:S04]  /*0310*/  BSSY B0, `(.L_x_4) ;  /* 0x000000e000007945 */ /* 0x000fe80003800000 */
[----:B------:R-:W-:Y:S05]  /*0320*/  @P2 BRA `(.L_x_5) ;  /* 0x0000000000302947 */ /* 0x000fea0003800000 */
[----:B-1----:R-:W1:Y:S01]  /*0330*/  LDS R4, [UR12+0x34] ;  /* 0x0000340cff047984 */ /* 0x002e620008000800 */
[----:B--2---:R-:W2:Y:S03]  /*0340*/  LDC.64 R12, c[0x0][0x238] ;  /* 0x00008e00ff0c7b82 */ /* 0x004ea60000000a00 */
[----:B------:R-:W3:Y:S01]  /*0350*/  LDS R3, [UR12+0x1c] ;  /* 0x00001c0cff037984 */ /* 0x000ee20008000800 */
[C---:B--2---:R-:W-:Y:S01]  /*0360*/  SHF.L.U64.HI R10, R12.reuse, 0x1, R13 ;  /* 0x000000010c0a7819 */ /* 0x044fe2000001020d */
[----:B------:R-:W-:-:S03]  /*0370*/  IMAD.SHL.U32 R5, R12, 0x2, RZ ;  /* 0x000000020c057824 */ /* 0x000fc600078e00ff */
[--C-:B------:R-:W-:Y:S02]  /*0380*/  SHF.R.U32.HI R12, RZ, 0x4, R10.reuse ;  /* 0x00000004ff0c7819 */ /* 0x100fe4000001160a */
[----:B------:R-:W-:-:S05]  /*0390*/  SHF.R.U64 R5, R5, 0x4, R10 ;  /* 0x0000000405057819 */ /* 0x000fca000000120a */
[----:B------:R4:W-:Y:S01]  /*03a0*/  STS [UR12+0xc], R5 ;  /* 0x00000c05ff007988 */ /* 0x0009e2000800080c */
[----:B-1----:R-:W-:Y:S02]  /*03b0*/  LOP3.LUT R4, R4, 0x7, RZ, 0xb8, !PT ;  /* 0x0000000704047812 */ /* 0x002fe400078eb8ff */
[----:B---3--:R-:W-:-:S03]  /*03c0*/  LOP3.LUT R3, R3, 0xf, R12, 0xb8, !PT ;  /* 0x0000000f03037812 */ /* 0x008fc600078eb80c */
[----:B------:R4:W-:Y:S04]  /*03d0*/  STS [UR12+0x34], R4 ;  /* 0x00003404ff007988 */ /* 0x0009e8000800080c */
[----:B------:R4:W-:Y:S02]  /*03e0*/  STS [UR12+0x1c], R3 ;  /* 0x00001c03ff007988 */ /* 0x0009e4000800080c */
.L_x_5:
[----:B------:R-:W-:Y:S05]  /*03f0*/  BSYNC B0 ;  /* 0x0000000000007941 */ /* 0x000fea0003800000 */
.L_x_4:
[----:B------:R-:W-:Y:S04]  /*0400*/  BSSY B1, `(.L_x_6) ;  /* 0x000001a000017945 */ /* 0x000fe80003800000 */
[----:B------:R-:W-:Y:S04]  /*0410*/  BSSY B0, `(.L_x_7) ;  /* 0x0000015000007945 */ /* 0x000fe80003800000 */
[----:B------:R-:W-:Y:S05]  /*0420*/  @P2 BRA `(.L_x_8) ;  /* 0x0000000000202947 */ /* 0x000fea0003800000 */
[----:B-12-4-:R-:W1:Y:S02]  /*0430*/  LDS R3, [UR12+0x34] ;  /* 0x0000340cff037984 */ /* 0x016e640008000800 */
[----:B-1----:R-:W-:-:S05]  /*0440*/  LOP3.LUT R3, R3, 0x38, RZ, 0xb8, !PT ;  /* 0x0000003803037812 */ /* 0x002fca00078eb8ff */
[----:B------:R1:W-:Y:S01]  /*0450*/  STS [UR12+0x34], R3 ;  /* 0x00003403ff007988 */ /* 0x0003e2000800080c */
[----:B------:R-:W-:Y:S05]  /*0460*/  @P2 BRA `(.L_x_9) ;  /* 0x0000000000202947 */ /* 0x000fea0003800000 */
[----:B-1----:R-:W1:Y:S01]  /*0470*/  LDS R3, [UR12+0x8] ;  /* 0x0000080cff037984 */ /* 0x002e620008000800 */
[----:B------:R-:W-:-:S05]  /*0480*/  IMAD.MOV.U32 R4, RZ, RZ, 0x780 ;  /* 0x00000780ff047424 */ /* 0x000fca00078e00ff */
[----:B-1----:R-:W-:-:S05]  /*0490*/  LOP3.LUT R3, R3, 0x500, R4, 0xd8, !PT ;  /* 0x0000050003037812 */ /* 0x002fca00078ed804 */
[----:B------:R3:W-:Y:S02]  /*04a0*/  STS [UR12+0x8], R3 ;  /* 0x00000803ff007988 */ /* 0x0007e4000800080c */
.L_x_8:
[----:B------:R-:W-:Y:S05]  /*04b0*/  @P2 BRA `(.L_x_10) ;  /* 0x0000000000282947 */ /* 0x000fea0003800000 */
[----:B-1234-:R-:W1:Y:S02]  /*04c0*/  LDS R3, [UR12+0x8] ;  /* 0x0000080cff037984 */ /* 0x01ee640008000800 */
[----:B-1----:R-:W-:-:S05]  /*04d0*/  LOP3.LUT R3, R3, 0x1800, RZ, 0xb8, !PT ;  /* 0x0000180003037812 */ /* 0x002fca00078eb8ff */
[----:B------:R2:W-:Y:S02]  /*04e0*/  STS [UR12+0x8], R3 ;  /* 0x00000803ff007988 */ /* 0x0005e4000800080c */
.L_x_9:
[----:B------:R-:W-:Y:S05]  /*04f0*/  @P2 BREAK B0 ;  /* 0x0000000000002942 */ /* 0x000fea0003800000 */
[----:B------:R-:W-:Y:S05]  /*0500*/  @P2 BRA `(.L_x_11) ;  /* 0x0000000000242947 */ /* 0x000fea0003800000 */
[----:B------:R-:W3:Y:S01]  /*0510*/  LDS R4, [UR12+0x8] ;  /* 0x0000080cff047984 */ /* 0x000ee20008000800 */
[----:B-12---:R-:W-:-:S05]  /*0520*/  IMAD.MOV.U32 R3, RZ, RZ, 0x6000 ;  /* 0x00006000ff037424 */ /* 0x006fca00078e00ff */
[----:B---3--:R-:W-:-:S04]  /*0530*/  LOP3.LUT R3, R4, 0x4000, R3, 0xd8, !PT ;  /* 0x0000400004037812 */ /* 0x008fc800078ed803 */
[----:B------:R-:W-:-:S05]  /*0540*/  LOP3.LUT R3, R3, 0x400000, RZ, 0xb8, !PT ;  /* 0x0040000003037812 */ /* 0x000fca00078eb8ff */
[----:B------:R5:W-:Y:S02]  /*0550*/  STS [UR12+0x8], R3 ;  /* 0x00000803ff007988 */ /* 0x000be4000800080c */
.L_x_10:
[----:B------:R-:W-:Y:S05]  /*0560*/  BSYNC B0 ;  /* 0x0000000000007941 */ /* 0x000fea0003800000 */
.L_x_7:
[----:B-12345:R-:W1:Y:S02]  /*0570*/  @!P2 LDS R3, [UR12+0x8] ;  /* 0x0000080cff03a984 */ /* 0x03ee640008000800 */
[----:B-1----:R-:W-:-:S05]  /*0580*/  @!P2 LOP3.LUT R3, R3, 0x8000, RZ, 0xb8, !PT ;  /* 0x000080000303a812 */ /* 0x002fca00078eb8ff */
[----:B------:R3:W-:Y:S02]  /*0590*/  @!P2 STS [UR12+0x8], R3 ;  /* 0x00000803ff00a988 */ /* 0x0007e4000800080c */
.L_x_11:
[----:B------:R-:W-:Y:S05]  /*05a0*/  BSYNC B1 ;  /* 0x0000000000017941 */ /* 0x000fea0003800000 */
.L_x_6:
[----:B------:R-:W-:Y:S05]  /*05b0*/  WARPSYNC.ALL ;  /* 0x0000000000007948 */ /* 0x000fea0003800000 */
[----:B------:R-:W-:Y:S05]  /*05c0*/  @P0 BRA `(.L_x_12) ;  /* 0x0000000000280947 */ /* 0x000fea0003800000 */
[----:B-123--:R-:W1:Y:S01]  /*05d0*/  S2R R3, SR_LANEID ;  /* 0x0000000000037919 */ /* 0x00ee620000000000 */
[----:B------:R-:W-:Y:S05]  /*05e0*/  WARPSYNC.ALL ;  /* 0x0000000000007948 */ /* 0x000fea0003800000 */
[----:B-1----:R-:W-:-:S05]  /*05f0*/  IMAD.SHL.U32 R3, R3, 0x4, RZ ;  /* 0x0000000403037824 */ /* 0x002fca00078e00ff */
[----:B------:R-:W1:Y:S01]  /*0600*/  LDS R7, [R3+UR12] ;  /* 0x0000000c03077984 */ /* 0x000e620008000800 */
[----:B------:R-:W-:-:S05]  /*0610*/  IADD3 R4, P1, R3, UR24, RZ ;  /* 0x0000001803047c10 */ /* 0x000fca000ff3e0ff */
[----:B------:R-:W-:-:S05]  /*0620*/  IMAD.X R5, RZ, RZ, UR25, P1 ;  /* 0x00000019ff057e24 */ /* 0x000fca00088e06ff */
[----:B-1----:R4:W5:Y:S01]  /*0630*/  ATOMG.E.EXCH.STRONG.GPU PT, RZ, [R4], R7 ;  /* 0x0000000704ff73a8 */ /* 0x00296200041ee100 */
[----:B------:R-:W-:-:S04]  /*0640*/  DEPBAR {5,4,3,2,1,0} ;  /* 0x0000003f0000791a */ /* 0x000fc80000000000 */
[----:B------:R4:W-:Y:S01]  /*0650*/  UTMACCTL.IV [UR24] ;  /* 0x00000000180079b9 */ /* 0x0009e20008000000 */
[----:B------:R-:W-:Y:S01]  /*0660*/  NOP ;  /* 0x0000000000007918 */ /* 0x000fe20000000000 */
.L_x_12:
[----:B------:R-:W-:Y:S05]  /*0670*/  @P0 BRA `(.L_x_13) ;  /* 0x00000000000c0947 */ /* 0x000fea0003800000 */
[----:B------:R0:W-:Y:S01]  /*0680*/  UTMACMDFLUSH ;  /* 0x00000000000079b7 */ /* 0x0001e20000000000 */
[----:B------:R-:W-:Y:S05]  /*0690*/  @P0 BRA `(.L_x_13) ;  /* 0x0000000000040947 */ /* 0x000fea0003800000 */
[----:B------:R-:W-:-:S04]  /*06a0*/  DEPBAR.LE SB0, 0x0 ;  /* 0x000080000000791a */ /* 0x000fc80000000000 */
.L_x_13:
[----:B------:R-:W-:Y:S05]  /*06b0*/  WARPSYNC.ALL ;  /* 0x0000000000007948 */ /* 0x000fea0003800000 */
[----:B-----5:R-:W-:Y:S06]  /*06c0*/  BAR.SYNC.DEFER_BLOCKING 0x0 ;  /* 0x0000000000007b1d */ /* 0x020fec0000010000 */
[----:B------:R-:W-:Y:S02]  /*06d0*/  BSSY B1, `(.L_x_14) ;  /* 0x000000b000017945 */ /* 0x000fe40003800000 */
[----:B------:R-:W-:Y:S06]  /*06e0*/  BAR.SYNC.DEFER_BLOCKING 0x0 ;  /* 0x0000000000007b1d */ /* 0x000fec0000010000 */
[----:B------:R5:W-:Y:S01]  /*06f0*/  @!P0 STS [R11], RZ ;  /* 0x000000ff0b008388 */ /* 0x000be20000000800 */
[----:B------:R-:W-:Y:S01]  /*0700*/  NOP ;  /* 0x0000000000007918 */ /* 0x000fe20000000000 */
[----:B------:R-:W-:Y:S05]  /*0710*/  @P2 BRA `(.L_x_15) ;  /* 0x0000000000182947 */ /* 0x000fea0003800000 */
[----:B-123--:R-:W1:Y:S01]  /*0720*/  LDS R3, [UR12+0x8] ;  /* 0x0000080cff037984 */ /* 0x00ee620008000800 */
[----:B------:R-:W2:Y:S01]  /*0730*/  LDC.64 R12, c[0x0][0x218] ;  /* 0x00008600ff0c7b82 */ /* 0x000ea20000000a00 */
[----:B----4-:R-:W-:Y:S02]  /*0740*/  IMAD.MOV.U32 R4, RZ, RZ, 0x70 ;  /* 0x00000070ff047424 */ /* 0x010fe400078e00ff */
[----:B--2---:R2:W-:Y:S03]  /*0750*/  STS.64 [UR12], R12 ;  /* 0x0000000cff007988 */ /* 0x0045e60008000a0c */
[----:B-1----:R-:W-:-:S05]  /*0760*/  LOP3.LUT R3, R3, 0x10, R4, 0xd8, !PT ;  /* 0x0000001003037812 */ /* 0x002fca00078ed804 */
[----:B------:R2:W-:Y:S02]  /*0770*/  STS [UR12+0x8], R3 ;  /* 0x00000803ff007988 */ /* 0x0005e4000800080c */
.L_x_15:
[----:B----4-:R-:W-:Y:S05]  /*0780*/  BSYNC B1 ;  /* 0x0000000000017941 */ /* 0x010fea0003800000 */
.L_x_14:
[----:B------:R-:W-:Y:S04]  /*0790*/  BSSY B2, `(.L_x_16) ;  /* 0x000000f000027945 */ /* 0x000fe80003800000 */
[----:B------:R-:W-:Y:S04]  /*07a0*/  BSSY B1, `(.L_x_17) ;  /* 0x000000c000017945 */ /* 0x000fe80003800000 */
[----:B------:R-:W-:Y:S05]  /*07b0*/  @P2 BRA `(.L_x_18) ;  /* 0x0000000000282947 */ /* 0x000fea0003800000 */
[----:B-123--:R-:W1:Y:S01]  /*07c0*/  LDS R3, [UR12+0x34] ;  /* 0x0000340cff037984 */ /* 0x00ee620008000800 */
[----:B------:R-:W-:Y:S01]  /*07d0*/  IMAD.MOV.U32 R4, RZ, RZ, 0x1f000000 ;  /* 0x1f000000ff047424 */ /* 0x000fe200078e00ff */
[----:B------:R-:W-:Y:S05]  /*07e0*/  @P2 BREAK B1 ;  /* 0x0000000000012942 */ /* 0x000fea0003800000 */
[----:B-1----:R-:W-:-:S05]  /*07f0*/  LOP3.LUT R3, R3, 0xff000000, R4, 0xb8, !PT ;  /* 0xff00000003037812 */ /* 0x002fca00078eb804 */
[----:B------:R1:W-:Y:S01]  /*0800*/  STS [UR12+0x34], R3 ;  /* 0x00003403ff007988 */ /* 0x0003e2000800080c */
[----:B------:R-:W-:Y:S05]  /*0810*/  @P2 BRA `(.L_x_19) ;  /* 0x0000000000182947 */ /* 0x000fea0003800000 */
[----:B-1----:R-:W1:Y:S01]  /*0820*/  LDS R3, [UR12+0x38] ;  /* 0x0000380cff037984 */ /* 0x002e620008000800 */
[----:B------:R-:W-:-:S05]  /*0830*/  IMAD.MOV.U32 R4, RZ, RZ, 0x3f ;  /* 0x0000003fff047424 */ /* 0x000fca00078e00ff */
[----:B-1----:R-:W-:-:S05]  /*0840*/  LOP3.LUT R3, R3, 0xff, R4, 0xb8, !PT ;  /* 0x000000ff03037812 */ /* 0x002fca00078eb804 */
[----:B------:R4:W-:Y:S02]  /*0850*/  STS [UR12+0x38], R3 ;  /* 0x00003803ff007988 */ /* 0x0009e4000800080c */
.L_x_18:
[----:B------:R-:W-:Y:S05]  /*0860*/  BSYNC B1 ;  /* 0x0000000000017941 */ /* 0x000fea0003800000 */
.L_x_17:
[----:B------:R1:W-:Y:S02]  /*0870*/  @!P2 STS [UR12+0x20], R9 ;  /* 0x00002009ff00a988 */ /* 0x0003e4000800080c */
.L_x_19:
[----:B------:R-:W-:Y:S05]  /*0880*/  BSYNC B2 ;  /* 0x0000000000027941 */ /* 0x000fea0003800000 */
.L_x_16:
[----:B------:R-:W-:Y:S05]  /*0890*/  WARPSYNC.ALL ;  /* 0x0000000000007948 */ /* 0x000fea0003800000 */
[----:B-1234-:R-:W1:Y:S01]  /*08a0*/  LDC R3, c[0x0][0x22c] ;  /* 0x00008b00ff037b82 */ /* 0x01ee620000000800 */
[----:B------:R-:W-:Y:S01]  /*08b0*/  BSSY B2, `(.L_x_20) ;  /* 0x0000010000027945 */ /* 0x000fe20003800000 */
[----:B-1----:R-:W-:-:S05]  /*08c0*/  VIADD R3, R3, 0xffffffff ;  /* 0xffffffff03037836 */ /* 0x002fca0000000000 */
[----:B------:R1:W-:Y:S01]  /*08d0*/  @!P2 STS [UR12+0x24], R3 ;  /* 0x00002403ff00a988 */ /* 0x0003e2000800080c */
[----:B------:R-:W-:Y:S05]  /*08e0*/  @P2 BRA `(.L_x_21) ;  /* 0x0000000000302947 */ /* 0x000fea0003800000 */
[----:B------:R-:W2:Y:S01]  /*08f0*/  LDS R5, [UR12+0x34] ;  /* 0x0000340cff057984 */ /* 0x000ea20008000800 */
[----:B------:R-:W3:Y:S03]  /*0900*/  LDC.64 R12, c[0x0][0x240] ;  /* 0x00009000ff0c7b82 */ /* 0x000ee60000000a00 */
[----:B------:R-:W4:Y:S01]  /*0910*/  LDS R4, [UR12+0x1c] ;  /* 0x00001c0cff047984 */ /* 0x000f220008000800 */
[C---:B---3--:R-:W-:Y:S01]  /*0920*/  SHF.L.U64.HI R10, R12.reuse, 0x1, R13 ;  /* 0x000000010c0a7819 */ /* 0x048fe2000001020d */
[----:B------:R-:W-:-:S03]  /*0930*/  IMAD.SHL.U32 R7, R12, 0x2, RZ ;  /* 0x000000020c077824 */ /* 0x000fc600078e00ff */
[--C-:B------:R-:W-:Y:S02]  /*0940*/  SHF.R.U32.HI R9, RZ, 0x4, R10.reuse ;  /* 0x00000004ff097819 */ /* 0x100fe4000001160a */
[----:B------:R-:W-:-:S05]  /*0950*/  SHF.R.U64 R7, R7, 0x4, R10 ;  /* 0x0000000407077819 */ /* 0x000fca000000120a */
[----:B------:R3:W-:Y:S01]  /*0960*/  STS [UR12+0xc], R7 ;  /* 0x00000c07ff007988 */ /* 0x0007e2000800080c */
[----:B--2---:R-:W-:Y:S02]  /*0970*/  LOP3.LUT R5, R5, 0x7, RZ, 0xb8, !PT ;  /* 0x0000000705057812 */ /* 0x004fe400078eb8ff */
[----:B----4-:R-:W-:-:S03]  /*0980*/  LOP3.LUT R4, R4, 0xf, R9, 0xb8, !PT ;  /* 0x0000000f04047812 */ /* 0x010fc600078eb809 */
[----:B------:R3:W-:Y:S04]  /*0990*/  STS [UR12+0x34], R5 ;  /* 0x00003405ff007988 */ /* 0x0007e8000800080c */
[----:B------:R3:W-:Y:S02]  /*09a0*/  STS [UR12+0x1c], R4 ;  /* 0x00001c04ff007988 */ /* 0x0007e4000800080c */
.L_x_21:
[----:B------:R-:W-:Y:S05]  /*09b0*/  BSYNC B2 ;  /* 0x0000000000027941 */ /* 0x000fea0003800000 */
.L_x_20:
[----:B------:R-:W-:Y:S04]  /*09c0*/  BSSY B3, `(.L_x_22) ;  /* 0x000001a000037945 */ /* 0x000fe80003800000 */
[----:B------:R-:W-:Y:S04]  /*09d0*/  BSSY B2, `(.L_x_23) ;  /* 0x0000015000027945 */ /* 0x000fe80003800000 */
[----:B------:R-:W-:Y:S05]  /*09e0*/  @P2 BRA `(.L_x_24) ;  /* 0x0000000000202947 */ /* 0x000fea0003800000 */
[----:B---3--:R-:W2:Y:S02]  /*09f0*/  LDS R4, [UR12+0x34] ;  /* 0x0000340cff047984 */ /* 0x008ea40008000800 */
[----:B--2---:R-:W-:-:S05]  /*0a00*/  LOP3.LUT R4, R4, 0x38, RZ, 0xb8, !PT ;  /* 0x0000003804047812 */ /* 0x004fca00078eb8ff */
[----:B------:R2:W-:Y:S01]  /*0a10*/  STS [UR12+0x34], R4 ;  /* 0x00003404ff007988 */ /* 0x0005e2000800080c */
[----:B------:R-:W-:Y:S05]  /*0a20*/  @P2 BRA `(.L_x_25) ;  /* 0x0000000000202947 */ /* 0x000fea0003800000 */
[----:B--2---:R-:W2:Y:S01]  /*0a30*/  LDS R4, [UR12+0x8] ;  /* 0x0000080cff047984 */ /* 0x004ea20008000800 */
[----:B------:R-:W-:-:S05]  /*0a40*/  IMAD.MOV.U32 R5, RZ, RZ, 0x780 ;  /* 0x00000780ff057424 */ /* 0x000fca00078e00ff */
[----:B--2---:R-:W-:-:S05]  /*0a50*/  LOP3.LUT R4, R4, 0x500, R5, 0xd8, !PT ;  /* 0x0000050004047812 */ /* 0x004fca00078ed805 */
[----:B------:R2:W-:Y:S02]  /*0a60*/  STS [UR12+0x8], R4 ;  /* 0x00000804ff007988 */ /* 0x0005e4000800080c */
.L_x_24:
[----:B------:R-:W-:Y:S05]  /*0a70*/  @P2 BRA `(.L_x_26) ;  /* 0x0000000000282947 */ /* 0x000fea0003800000 */
[----:B--23--:R-:W2:Y:S02]  /*0a80*/  LDS R4, [UR12+0x8] ;  /* 0x0000080cff047984 */ /* 0x00cea40008000800 */
[----:B--2---:R-:W-:-:S05]  /*0a90*/  LOP3.LUT R4, R4, 0x1800, RZ, 0xb8, !PT ;  /* 0x0000180004047812 */ /* 0x004fca00078eb8ff */
[----:B------:R3:W-:Y:S02]  /*0aa0*/  STS [UR12+0x8], R4 ;  /* 0x00000804ff007988 */ /* 0x0007e4000800080c */
.L_x_25:
[----:B------:R-:W-:Y:S05]  /*0ab0*/  @P2 BREAK B2 ;  /* 0x0000000000022942 */ /* 0x000fea0003800000 */
[----:B------:R-:W-:Y:S05]  /*0ac0*/  @P2 BRA `(.L_x_27) ;  /* 0x0000000000242947 */ /* 0x000fea0003800000 */
[----:B--23--:R-:W2:Y:S01]  /*0ad0*/  LDS R4, [UR12+0x8] ;  /* 0x0000080cff047984 */ /* 0x00cea20008000800 */
[----:B------:R-:W-:-:S05]  /*0ae0*/  IMAD.MOV.U32 R5, RZ, RZ, 0x6000 ;  /* 0x00006000ff057424 */ /* 0x000fca00078e00ff */
[----:B--2---:R-:W-:-:S04]  /*0af0*/  LOP3.LUT R4, R4, 0x4000, R5, 0xd8, !PT ;  /* 0x0000400004047812 */ /* 0x004fc800078ed805 */
[----:B------:R-:W-:-:S05]  /*0b00*/  LOP3.LUT R4, R4, 0x400000, RZ, 0xb8, !PT ;  /* 0x0040000004047812 */ /* 0x000fca00078eb8ff */
[----:B------:R4:W-:Y:S02]  /*0b10*/  STS [UR12+0x8], R4 ;  /* 0x00000804ff007988 */ /* 0x0009e4000800080c */
.L_x_26:
[----:B------:R-:W-:Y:S05]  /*0b20*/  BSYNC B2 ;  /* 0x0000000000027941 */ /* 0x000fea0003800000 */
.L_x_23:
[----:B--234-:R-:W2:Y:S02]  /*0b30*/  @!P2 LDS R4, [UR12+0x8] ;  /* 0x0000080cff04a984 */ /* 0x01cea40008000800 */
[----:B--2---:R-:W-:-:S05]  /*0b40*/  @!P2 LOP3.LUT R4, R4, 0x8000, RZ, 0xb8, !PT ;  /* 0x000080000404a812 */ /* 0x004fca00078eb8ff */
[----:B------:R4:W-:Y:S02]  /*0b50*/  @!P2 STS [UR12+0x8], R4 ;  /* 0x00000804ff00a988 */ /* 0x0009e4000800080c */
.L_x_27:
[----:B------:R-:W-:Y:S05]  /*0b60*/  BSYNC B3 ;  /* 0x0000000000037941 */ /* 0x000fea0003800000 */
.L_x_22:
[----:B------:R-:W-:Y:S05]  /*0b70*/  WARPSYNC.ALL ;  /* 0x0000000000007948 */ /* 0x000fea0003800000 */
[----:B------:R-:W-:-:S04]  /*0b80*/  UIADD3 UR27, UR5, 0x80, URZ ;  /* 0x00000080051b7890 */ /* 0x000fc8000fffe03f */
[----:B------:R-:W-:-:S04]  /*0b90*/  UIADD3 UR26, UP0, UR27, UR6, URZ ;  /* 0x000000061b1a7290 */ /* 0x000fc8000ff1e03f */
[----:B------:R-:W-:Y:S01]  /*0ba0*/  ULEA.HI.X.SX32 UR27, UR27, UR7, 0x1, UP0 ;  /* 0x000000071b1b7291 */ /* 0x000fe200080f0e3f */
[----:B------:R-:W-:Y:S11]  /*0bb0*/  @P0 BRA `(.L_x_28) ;  /* 0x0000000000280947 */ /* 0x000ff60003800000 */
[----:B--234-:R-:W2:Y:S01]  /*0bc0*/  S2R R4, SR_LANEID ;  /* 0x0000000000047919 */ /* 0x01cea20000000000 */
[----:B------:R-:W-:Y:S05]  /*0bd0*/  WARPSYNC.ALL ;  /* 0x0000000000007948 */ /* 0x000fea0003800000 */
[----:B--2---:R-:W-:-:S05]  /*0be0*/  IMAD.SHL.U32 R9, R4, 0x4, RZ ;  /* 0x0000000404097824 */ /* 0x004fca00078e00ff */
[----:B------:R-:W2:Y:S01]  /*0bf0*/  LDS R7, [R9+UR12] ;  /* 0x0000000c09077984 */ /* 0x000ea20008000800 */
[----:B------:R-:W-:-:S05]  /*0c00*/  IADD3 R4, P1, R9, UR26, RZ ;  /* 0x0000001a09047c10 */ /* 0x000fca000ff3e0ff */
[----:B------:R-:W-:-:S05]  /*0c10*/  IMAD.X R5, RZ, RZ, UR27, P1 ;  /* 0x0000001bff057e24 */ /* 0x000fca00088e06ff */
[----:B--2---:R2:W3:Y:S01]  /*0c20*/  ATOMG.E.EXCH.STRONG.GPU PT, RZ, [R4], R7 ;  /* 0x0000000704ff73a8 */ /* 0x0044e200041ee100 */
[----:B------:R-:W-:-:S04]  /*0c30*/  DEPBAR {5,4,3,2,1,0} ;  /* 0x0000003f0000791a */ /* 0x000fc80000000000 */
[----:B------:R2:W-:Y:S01]  /*0c40*/  UTMACCTL.IV [UR26] ;  /* 0x000000001a0079b9 */ /* 0x0005e20008000000 */
[----:B------:R-:W-:Y:S01]  /*0c50*/  NOP ;  /* 0x0000000000007918 */ /* 0x000fe20000000000 */
.L_x_28:
[----:B------:R-:W-:Y:S05]  /*0c60*/  @P0 BRA `(.L_x_29) ;  /* 0x00000000000c0947 */ /* 0x000fea0003800000 */
[----:B------:R0:W-:Y:S01]  /*0c70*/  UTMACMDFLUSH ;  /* 0x00000000000079b7 */ /* 0x0001e20000000000 */
[----:B------:R-:W-:Y:S05]  /*0c80*/  @P0 BRA `(.L_x_29) ;  /* 0x0000000000040947 */ /* 0x000fea0003800000 */
[----:B------:R-:W-:-:S04]  /*0c90*/  DEPBAR.LE SB0, 0x0 ;  /* 0x000080000000791a */ /* 0x000fc80000000000 */
.L_x_29:
[----:B------:R-:W-:Y:S05]  /*0ca0*/  WARPSYNC.ALL ;  /* 0x0000000000007948 */ /* 0x000fea0003800000 */
[----:B---3--:R-:W-:Y:S06]  /*0cb0*/  BAR.SYNC.DEFER_BLOCKING 0x0 ;  /* 0x0000000000007b1d */ /* 0x008fec0000010000 */
[----:B------:R-:W-:Y:S02]  /*0cc0*/  BSSY B3, `(.L_x_30) ;  /* 0x000000b000037945 */ /* 0x000fe40003800000 */
[----:B------:R-:W-:Y:S06]  /*0cd0*/  BAR.SYNC.DEFER_BLOCKING 0x0 ;  /* 0x0000000000007b1d */ /* 0x000fec0000010000 */
[----:B------:R3:W-:Y:S01]  /*0ce0*/  @!P0 STS [R11], RZ ;  /* 0x000000ff0b008388 */ /* 0x0007e20000000800 */
[----:B------:R-:W-:Y:S01]  /*0cf0*/  NOP ;  /* 0x0000000000007918 */ /* 0x000fe20000000000 */
[----:B------:R-:W-:Y:S05]  /*0d00*/  @P2 BRA `(.L_x_31) ;  /* 0x0000000000182947 */ /* 0x000fea0003800000 */
[----:B--2-4-:R-:W2:Y:S01]  /*0d10*/  LDS R4, [UR12+0x8] ;  /* 0x0000080cff047984 */ /* 0x014ea20008000800 */
[----:B---3-5:R-:W3:Y:S01]  /*0d20*/  LDC.64 R10, c[0x0][0x220] ;  /* 0x00008800ff0a7b82 */ /* 0x028ee20000000a00 */
[----:B------:R-:W-:Y:S02]  /*0d30*/  IMAD.MOV.U32 R5, RZ, RZ, 0x70 ;  /* 0x00000070ff057424 */ /* 0x000fe400078e00ff */
[----:B---3--:R3:W-:Y:S03]  /*0d40*/  STS.64 [UR12], R10 ;  /* 0x0000000aff007988 */ /* 0x0087e60008000a0c */
[----:B--2---:R-:W-:-:S05]  /*0d50*/  LOP3.LUT R4, R4, 0x10, R5, 0xd8, !PT ;  /* 0x0000001004047812 */ /* 0x004fca00078ed805 */
[----:B------:R3:W-:Y:S02]  /*0d60*/  STS [UR12+0x8], R4 ;  /* 0x00000804ff007988 */ /* 0x0007e4000800080c */
.L_x_31:
[----:B--2---:R-:W-:Y:S05]  /*0d70*/  BSYNC B3 ;  /* 0x0000000000037941 */ /* 0x004fea0003800000 */
.L_x_30:
[----:B------:R-:W-:Y:S04]  /*0d80*/  BSSY B4, `(.L_x_32) ;  /* 0x0000011000047945 */ /* 0x000fe80003800000 */
[----:B------:R-:W-:Y:S04]  /*0d90*/  BSSY B3, `(.L_x_33) ;  /* 0x000000e000037945 */ /* 0x000fe80003800000 */
[----:B------:R-:W-:Y:S05]  /*0da0*/  @P2 BRA `(.L_x_34) ;  /* 0x0000000000242947 */ /* 0x000fea0003800000 */
[----:B---34-:R-:W2:Y:S01]  /*0db0*/  LDS R4, [UR12+0x34] ;  /* 0x0000340cff047984 */ /* 0x018ea20008000800 */
[----:B------:R-:W-:-:S05]  /*0dc0*/  IMAD.MOV.U32 R5, RZ, RZ, 0x3f000000 ;  /* 0x3f000000ff057424 */ /* 0x000fca00078e00ff */
[----:B--2---:R-:W-:-:S05]  /*0dd0*/  LOP3.LUT R4, R4, 0xff000000, R5, 0xb8, !PT ;  /* 0xff00000004047812 */ /* 0x004fca00078eb805 */
[----:B------:R2:W-:Y:S01]  /*0de0*/  STS [UR12+0x34], R4 ;  /* 0x00003404ff007988 */ /* 0x0005e2000800080c */
[----:B------:R-:W-:Y:S05]  /*0df0*/  @P2 BRA `(.L_x_35) ;  /* 0x00000000001c2947 */ /* 0x000fea0003800000 */
[----:B--2---:R-:W2:Y:S01]  /*0e00*/  LDS R4, [UR12+0x38] ;  /* 0x0000380cff047984 */ /* 0x004ea20008000800 */
[----:B------:R-:W-:-:S05]  /*0e10*/  IMAD.MOV.U32 R5, RZ, RZ, 0x3f ;  /* 0x0000003fff057424 */ /* 0x000fca00078e00ff */
[----:B--2---:R-:W-:-:S05]  /*0e20*/  LOP3.LUT R4, R4, 0xff, R5, 0xb8, !PT ;  /* 0x000000ff04047812 */ /* 0x004fca00078eb805 */
[----:B------:R2:W-:Y:S02]  /*0e30*/  STS [UR12+0x38], R4 ;  /* 0x00003804ff007988 */ /* 0x0005e4000800080c */
.L_x_34:
[----:B------:R-:W-:Y:S05]  /*0e40*/  @P2 BREAK B3 ;  /* 0x0000000000032942 */ /* 0x000fea0003800000 */
[----:B------:R-:W-:Y:S05]  /*0e50*/  @P2 BRA `(.L_x_36) ;  /* 0x00000000000c2947 */ /* 0x000fea0003800000 */
[----:B------:R1:W-:Y:S02]  /*0e60*/  STS [UR12+0x20], R3 ;  /* 0x00002003ff007988 */ /* 0x0003e4000800080c */
.L_x_35:
[----:B------:R-:W-:Y:S05]  /*0e70*/  BSYNC B3 ;  /* 0x0000000000037941 */ /* 0x000fea0003800000 */
.L_x_33:
[----:B------:R1:W-:Y:S02]  /*0e80*/  @!P2 STS [UR12+0x24], R2 ;  /* 0x00002402ff00a988 */ /* 0x0003e4000800080c */
.L_x_36:
[----:B------:R-:W-:Y:S05]  /*0e90*/  BSYNC B4 ;  /* 0x0000000000047941 */ /* 0x000fea0003800000 */
.L_x_32:
[----:B------:R-:W-:Y:S05]  /*0ea0*/  WARPSYNC.ALL ;  /* 0x0000000000007948 */ /* 0x000fea0003800000 */
[----:B------:R-:W-:Y:S04]  /*0eb0*/  BSSY B4, `(.L_x_37) ;  /* 0x000000e000047945 */ /* 0x000fe80003800000 */
[----:B------:R-:W-:Y:S05]  /*0ec0*/  @P2 BRA `(.L_x_38) ;  /* 0x0000000000302947 */ /* 0x000fea0003800000 */
[----:B-1----:R-:W1:Y:S01]  /*0ed0*/  LDS R3, [UR12+0x34] ;  /* 0x0000340cff037984 */ /* 0x002e620008000800 */
[----:B--234-:R-:W2:Y:S03]  /*0ee0*/  LDC.64 R4, c[0x0][0x248] ;  /* 0x00009200ff047b82 */ /* 0x01cea60000000a00 */
        /* <DEDUP_REMOVED lines=10> */
.L_x_38:
[----:B------:R-:W-:Y:S05]  /*0f90*/  BSYNC B4 ;  /* 0x0000000000047941 */ /* 0x000fea0003800000 */
.L_x_37:
[----:B------:R-:W-:Y:S04]  /*0fa0*/  BSSY B4, `(.L_x_39) ;  /* 0x000001a000047945 */ /* 0x000fe80003800000 */
[----:B------:R-:W-:Y:S04]  /*0fb0*/  BSSY B5, `(.L_x_40) ;  /* 0x0000015000057945 */ /* 0x000fe80003800000 */
[----:B------:R-:W-:Y:S05]  /*0fc0*/  @P2 BRA `(.L_x_41) ;  /* 0x0000000000202947 */ /* 0x000fea0003800000 */
[----:B-12---:R-:W1:Y:S02]  /*0fd0*/  LDS R2, [UR12+0x34] ;  /* 0x0000340cff027984 */ /* 0x006e640008000800 */
[----:B-1----:R-:W-:-:S05]  /*0fe0*/  LOP3.LUT R2, R2, 0x38, RZ, 0xb8, !PT ;  /* 0x0000003802027812 */ /* 0x002fca00078eb8ff */
[----:B------:R1:W-:Y:S01]  /*0ff0*/  STS [UR12+0x34], R2 ;  /* 0x00003402ff007988 */ /* 0x0003e2000800080c */
[----:B------:R-:W-:Y:S05]  /*1000*/  @P2 BRA `(.L_x_42) ;  /* 0x0000000000202947 */ /* 0x000fea0003800000 */
[----:B-1----:R-:W1:Y:S01]  /*1010*/  LDS R2, [UR12+0x8] ;  /* 0x0000080cff027984 */ /* 0x002e620008000800 */
[----:B------:R-:W-:-:S05]  /*1020*/  IMAD.MOV.U32 R3, RZ, RZ, 0x780 ;  /* 0x00000780ff037424 */ /* 0x000fca00078e00ff */
[----:B-1----:R-:W-:-:S05]  /*1030*/  LOP3.LUT R2, R2, 0x500, R3, 0xd8, !PT ;  /* 0x0000050002027812 */ /* 0x002fca00078ed803 */
[----:B------:R1:W-:Y:S02]  /*1040*/  STS [UR12+0x8], R2 ;  /* 0x00000802ff007988 */ /* 0x0003e4000800080c */
.L_x_41:
[----:B------:R-:W-:Y:S05]  /*1050*/  @P2 BRA `(.L_x_43) ;  /* 0x0000000000282947 */ /* 0x000fea0003800000 */
[----:B-12---:R-:W1:Y:S02]  /*1060*/  LDS R2, [UR12+0x8] ;  /* 0x0000080cff027984 */ /* 0x006e640008000800 */
[----:B-1----:R-:W-:-:S05]  /*1070*/  LOP3.LUT R2, R2, 0x1800, RZ, 0xb8, !PT ;  /* 0x0000180002027812 */ /* 0x002fca00078eb8ff */
[----:B------:R2:W-:Y:S02]  /*1080*/  STS [UR12+0x8], R2 ;  /* 0x00000802ff007988 */ /* 0x0005e4000800080c */
.L_x_42:
[----:B------:R-:W-:Y:S05]  /*1090*/  @P2 BREAK B5 ;  /* 0x0000000000052942 */ /* 0x000fea0003800000 */
[----:B------:R-:W-:Y:S05]  /*10a0*/  @P2 BRA `(.L_x_44) ;  /* 0x0000000000242947 */ /* 0x000fea0003800000 */
[----:B-12---:R-:W1:Y:S01]  /*10b0*/  LDS R2, [UR12+0x8] ;  /* 0x0000080cff027984 */ /* 0x006e620008000800 */
[----:B------:R-:W-:-:S05]  /*10c0*/  IMAD.MOV.U32 R3, RZ, RZ, 0x6000 ;  /* 0x00006000ff037424 */ /* 0x000fca00078e00ff */
[----:B-1----:R-:W-:-:S04]  /*10d0*/  LOP3.LUT R2, R2, 0x6000, R3, 0xd8, !PT ;  /* 0x0000600002027812 */ /* 0x002fc800078ed803 */
[----:B------:R-:W-:-:S05]  /*10e0*/  LOP3.LUT R2, R2, 0x400000, RZ, 0xb8, !PT ;  /* 0x0040000002027812 */ /* 0x000fca00078eb8ff */
[----:B------:R1:W-:Y:S02]  /*10f0*/  STS [UR12+0x8], R2 ;  /* 0x00000802ff007988 */ /* 0x0003e4000800080c */
.L_x_43:
[----:B------:R-:W-:Y:S05]  /*1100*/  BSYNC B5 ;  /* 0x0000000000057941 */ /* 0x000fea0003800000 */
.L_x_40:
[----:B-12---:R-:W1:Y:S02]  /*1110*/  @!P2 LDS R2, [UR12+0x8] ;  /* 0x0000080cff02a984 */ /* 0x006e640008000800 */
[----:B-1----:R-:W-:-:S05]  /*1120*/  @!P2 LOP3.LUT R2, R2, 0x8000, RZ, 0xb8, !PT ;  /* 0x000080000202a812 */ /* 0x002fca00078eb8ff */
[----:B------:R1:W-:Y:S02]  /*1130*/  @!P2 STS [UR12+0x8], R2 ;  /* 0x00000802ff00a988 */ /* 0x0003e4000800080c */
.L_x_44:
[----:B------:R-:W-:Y:S05]  /*1140*/  BSYNC B4 ;  /* 0x0000000000047941 */ /* 0x000fea0003800000 */
.L_x_39:
[----:B------:R-:W-:Y:S05]  /*1150*/  WARPSYNC.ALL ;  /* 0x0000000000007948 */ /* 0x000fea0003800000 */
[----:B------:R-:W-:Y:S01]  /*1160*/  UIADD3 UR5, UR5, 0x100, URZ ;  /* 0x0000010005057890 */ /* 0x000fe2000fffe03f */
[----:B------:R-:W-:Y:S02]  /*1170*/  ISETP.GE.AND P1, PT, R8, 0x1, PT ;  /* 0x000000010800780c */ /* 0x000fe40003f26270 */
[----:B------:R-:W-:Y:S02]  /*1180*/  CS2R R24, SRZ ;  /* 0x0000000000187805 */ /* 0x000fe4000001ff00 */
[----:B------:R-:W-:Y:S01]  /*1190*/  CS2R R26, SRZ ;  /* 0x00000000001a7805 */ /* 0x000fe2000001ff00 */
[----:B------:R-:W-:Y:S01]  /*11a0*/  UIADD3 UR28, UP0, UR5, UR6, URZ ;  /* 0x00000006051c7290 */ /* 0x000fe2000ff1e03f */
[----:B------:R-:W-:-:S02]  /*11b0*/  CS2R R28, SRZ ;  /* 0x00000000001c7805 */ /* 0x000fc4000001ff00 */
[----:B------:R-:W-:Y:S01]  /*11c0*/  CS2R R30, SRZ ;  /* 0x00000000001e7805 */ /* 0x000fe2000001ff00 */
[----:B------:R-:W-:Y:S01]  /*11d0*/  IMAD.MOV.U32 R32, RZ, RZ, RZ ;  /* 0x000000ffff207224 */ /* 0x000fe200078e00ff */
[----:B------:R-:W-:Y:S01]  /*11e0*/  ULEA.HI.X.SX32 UR30, UR5, UR7, 0x1, UP0 ;  /* 0x00000007051e7291 */ /* 0x000fe200080f0e3f */
[----:B------:R-:W-:Y:S11]  /*11f0*/  @P0 BRA `(.L_x_45) ;  /* 0x0000000000300947 */ /* 0x000ff60003800000 */
[----:B-12---:R-:W3:Y:S01]  /*1200*/  S2R R2, SR_LANEID ;  /* 0x0000000000027919 */ /* 0x006ee20000000000 */
[----:B------:R-:W-:Y:S05]  /*1210*/  WARPSYNC.ALL ;  /* 0x0000000000007948 */ /* 0x000fea0003800000 */
[----:B---34-:R-:W-:-:S05]  /*1220*/  IMAD.SHL.U32 R4, R2, 0x4, RZ ;  /* 0x0000000402047824 */ /* 0x018fca00078e00ff */
[----:B------:R-:W1:Y:S01]  /*1230*/  LDS R5, [R4+UR12] ;  /* 0x0000000c04057984 */ /* 0x000e620008000800 */
[----:B------:R-:W-:Y:S01]  /*1240*/  IADD3 R2, P3, R4, UR28, RZ ;  /* 0x0000001c04027c10 */ /* 0x000fe2000ff7e0ff */
[----:B------:R-:W-:-:S04]  /*1250*/  UMOV UR6, UR28 ;  /* 0x0000001c00067c82 */ /* 0x000fc80008000000 */
[----:B------:R-:W-:Y:S01]  /*1260*/  IMAD.X R3, RZ, RZ, UR30, P3 ;  /* 0x0000001eff037e24 */ /* 0x000fe200098e06ff */
[----:B------:R-:W-:-:S04]  /*1270*/  UMOV UR7, UR30 ;  /* 0x0000001e00077c82 */ /* 0x000fc80008000000 */
[----:B-1----:R1:W2:Y:S01]  /*1280*/  ATOMG.E.EXCH.STRONG.GPU PT, RZ, [R2], R5 ;  /* 0x0000000502ff73a8 */ /* 0x0022a200041ee100 */
[----:B------:R-:W-:-:S04]  /*1290*/  DEPBAR {5,4,3,2,1,0} ;  /* 0x0000003f0000791a */ /* 0x000fc80000000000 */
[----:B------:R1:W-:Y:S01]  /*12a0*/  UTMACCTL.IV [UR6] ;  /* 0x00000000060079b9 */ /* 0x0003e20008000000 */
[----:B------:R-:W-:Y:S01]  /*12b0*/  NOP ;  /* 0x0000000000007918 */ /* 0x000fe20000000000 */
.L_x_45:
[----:B------:R-:W-:Y:S05]  /*12c0*/  @P0 BRA `(.L_x_46) ;  /* 0x00000000000c0947 */ /* 0x000fea0003800000 */
[----:B------:R0:W-:Y:S01]  /*12d0*/  UTMACMDFLUSH ;  /* 0x00000000000079b7 */ /* 0x0001e20000000000 */
[----:B------:R-:W-:Y:S05]  /*12e0*/  @P0 BRA `(.L_x_46) ;  /* 0x0000000000040947 */ /* 0x000fea0003800000 */
[----:B------:R-:W-:-:S04]  /*12f0*/  DEPBAR.LE SB0, 0x0 ;  /* 0x000080000000791a */ /* 0x000fc80000000000 */
.L_x_46:
[----:B------:R-:W-:Y:S05]  /*1300*/  WARPSYNC.ALL ;  /* 0x0000000000007948 */ /* 0x000fea0003800000 */
[----:B--2---:R-:W-:Y:S01]  /*1310*/  BAR.SYNC.DEFER_BLOCKING 0x0 ;  /* 0x0000000000007b1d */ /* 0x004fe20000010000 */
[----:B------:R-:W-:Y:S01]  /*1320*/  USHF.L.U32 UR19, UR31, 0x6, URZ ;  /* 0x000000061f137899 */ /* 0x000fe2000800063f */
[----:B------:R-:W-:Y:S01]  /*1330*/  IMAD.MOV.U32 R33, RZ, RZ, RZ ;  /* 0x000000ffff217224 */ /* 0x000fe200078e00ff */
[----:B------:R-:W-:Y:S02]  /*1340*/  CS2R R34, SRZ ;  /* 0x0000000000227805 */ /* 0x000fe4000001ff00 */
[----:B------:R-:W-:-:S02]  /*1350*/  CS2R R36, SRZ ;  /* 0x0000000000247805 */ /* 0x000fc4000001ff00 */
[----:B------:R-:W-:Y:S01]  /*1360*/  CS2R R38, SRZ ;  /* 0x0000000000267805 */ /* 0x000fe2000001ff00 */
[----:B------:R-:W-:Y:S01]  /*1370*/  VOTEU.ALL UP0, P2 ;  /* 0x00000000003f7886 */ /* 0x000fe20001000000 */
[----:B-1----:R-:W-:Y:S01]  /*1380*/  UMOV UR6, 0x1 ;  /* 0x0000000100067882 */ /* 0x002fe20000000000 */
[----:B------:R-:W-:Y:S01]  /*1390*/  VOTEU.ALL UP1, P2 ;  /* 0x00000000003f7886 */ /* 0x000fe20001020000 */
[----:B------:R-:W-:Y:S01]  /*13a0*/  VOTEU.ALL UP2, P2 ;  /* 0x00000000003f7886 */ /* 0x000fe20001040000 */
[----:B------:R-:W-:Y:S01]  /*13b0*/  CS2R R40, SRZ ;  /* 0x0000000000287805 */ /* 0x000fe2000001ff00 */
[----:B------:R-:W-:-:S04]  /*13c0*/  @!UP0 UIADD3 UR8, -UR6, 0x100000, URZ ;  /* 0x0010000006088890 */ /* 0x000fc8000fffe13f */
[----:B------:R-:W-:Y:S02]  /*13d0*/  @!UP0 USHF.L.U32 UR9, UR8, 0xb, URZ ;  /* 0x0000000b08098899 */ /* 0x000fe4000800063f */
[----:B------:R-:W-:Y:S01]  /*13e0*/  @!UP0 USHF.L.U32 UR8, UR8, 0x1, URZ ;  /* 0x0000000108088899 */ /* 0x000fe2000800063f */
        /* <DEDUP_REMOVED lines=9> */
[----:B------:R-:W-:Y:S01]  /*1480*/  VOTEU.ALL UP0, P2 ;  /* 0x00000000003f7886 */ /* 0x000fe20001000000 */
[----:B------:R-:W-:Y:S02]  /*1490*/  CS2R R48, SRZ ;  /* 0x0000000000307805 */ /* 0x000fe4000001ff00 */
[----:B------:R-:W-:Y:S02]  /*14a0*/  CS2R R50, SRZ ;  /* 0x0000000000327805 */ /* 0x000fe4000001ff00 */
[----:B------:R-:W-:Y:S02]  /*14b0*/  CS2R R52, SRZ ;  /* 0x0000000000347805 */ /* 0x000fe4000001ff00 */
[----:B------:R-:W-:Y:S01]  /*14c0*/  CS2R R54, SRZ ;  /* 0x0000000000367805 */ /* 0x000fe2000001ff00 */
[----:B------:R-:W1:Y:S02]  /*14d0*/  FENCE.VIEW.ASYNC.S ;  /* 0x00000000000073c6 */ /* 0x000e640000000000 */
[----:B-1----:R-:W1:Y:S02]  /*14e0*/  @!UP0 SYNCS.EXCH.64 URZ, [UR12+0x6000], UR8 ;  /* 0x006000080c3f85b2 */ /* 0x002e640008000100 */
[----:B-1----:R-:W-:Y:S06]  /*14f0*/  BAR.SYNC.DEFER_BLOCKING 0x0 ;  /* 0x0000000000007b1d */ /* 0x002fec0000010000 */
[----:B------:R1:W2:Y:S02]  /*1500*/  @!UP1 SYNCS.EXCH.64 URZ, [UR12+0x6008], UR10 ;  /* 0x0060080a0c3f95b2 */ /* 0x0002a40008000100 */
[----:B--2---:R-:W-:Y:S01]  /*1510*/  BAR.SYNC.DEFER_BLOCKING 0x0 ;  /* 0x0000000000007b1d */ /* 0x004fe20000010000 */
[----:B-1----:R-:W-:-:S05]  /*1520*/  USHF.L.U32 UR11, UR29, 0x6, URZ ;  /* 0x000000061d0b7899 */ /* 0x002fca000800063f */
[----:B------:R1:W2:Y:S01]  /*1530*/  @!UP2 SYNCS.EXCH.64 URZ, [UR12+0x6010], UR6 ;  /* 0x006010060c3fa5b2 */ /* 0x0002a20008000100 */
[----:B------:R-:W-:Y:S06]  /*1540*/  @!P1 BRA `(.L_x_47) ;  /* 0x0000000400349947 */ /* 0x000fec0003800000 */
[----:B------:R-:W-:Y:S02]  /*1550*/  CS2R R24, SRZ ;  /* 0x0000000000187805 */ /* 0x000fe4000001ff00 */
[----:B------:R-:W-:Y:S02]  /*1560*/  CS2R R26, SRZ ;  /* 0x00000000001a7805 */ /* 0x000fe4000001ff00 */
[----:B------:R-:W-:Y:S02]  /*1570*/  CS2R R28, SRZ ;  /* 0x00000000001c7805 */ /* 0x000fe4000001ff00 */
[----:B------:R-:W-:Y:S02]  /*1580*/  CS2R R30, SRZ ;  /* 0x00000000001e7805 */ /* 0x000fe4000001ff00 */
[----:B------:R-:W-:Y:S02]  /*1590*/  CS2R R32, SRZ ;  /* 0x0000000000207805 */ /* 0x000fe4000001ff00 */
[----:B------:R-:W-:-:S02]  /*15a0*/  CS2R R34, SRZ ;  /* 0x0000000000227805 */ /* 0x000fc4000001ff00 */
        /* <DEDUP_REMOVED lines=9> */
[----:B------:R-:W-:Y:S01]  /*1640*/  CS2R R54, SRZ ;  /* 0x0000000000367805 */ /* 0x000fe2000001ff00 */
[----:B------:R-:W-:Y:S01]  /*1650*/  UMOV UR5, URZ ;  /* 0x0000003f00057c82 */ /* 0x000fe20008000000 */
[----:B------:R-:W-:-:S05]  /*1660*/  UMOV UR18, URZ ;  /* 0x0000003f00127c82 */ /* 0x000fca0008000000 */
.L_x_49:
[----:B--2---:R-:W-:Y:S01]  /*1670*/  BAR.SYNC.DEFER_BLOCKING 0x0 ;  /* 0x0000000000007b1d */ /* 0x004fe20000010000 */
[----:B------:R-:W-:Y:S01]  /*1680*/  ULEA UR13, UR5, UR12, 0x3 ;  /* 0x0000000c050d7291 */ /* 0x000fe2000f8e183f */
[----:B------:R-:W-:Y:S01]  /*1690*/  @!P2 IMAD.MOV.U32 R2, RZ, RZ, 0x2000 ;  /* 0x00002000ff02a424 */ /* 0x000fe200078e00ff */
[----:B------:R-:W-:Y:S01]  /*16a0*/  ELECT P0, URZ, PT ;  /* 0x00000000003f782f */ /* 0x000fe20003800000 */
[----:B------:R-:W-:-:S03]  /*16b0*/  ULEA UR16, UR5, UR12, 0xc ;  /* 0x0000000c05107291 */ /* 0x000fc6000f8e603f */
[----:B------:R-:W-:Y:S02]  /*16c0*/  ISETP.LT.U32.AND P0, PT, R6, 0x20, P0 ;  /* 0x000000200600780c */ /* 0x000fe40000701070 */
[----:B------:R-:W-:Y:S01]  /*16d0*/  ELECT P1, URZ, PT ;  /* 0x00000000003f782f */ /* 0x000fe20003820000 */
[----:B------:R-:W-:-:S03]  /*16e0*/  UIADD3 UR8, UR16, 0x3000, URZ ;  /* 0x0000300010087890 */ /* 0x000fc6000fffe03f */
[----:B------:R-:W-:Y:S01]  /*16f0*/  ISETP.LT.U32.AND P1, PT, R6, 0x20, P1 ;  /* 0x000000200600780c */ /* 0x000fe20000f21070 */
[----:B------:R-:W-:-:S06]  /*1700*/  UMOV UR10, UR18 ;  /* 0x00000012000a7c82 */ /* 0x000fcc0008000000 */
[----:B------:R-:W-:Y:S01]  /*1710*/  VOTEU.ANY UP0, P0 ;  /* 0x00000000003f7886 */ /* 0x000fe20000000100 */
[----:B------:R-:W-:Y:S01]  /*1720*/  VOTEU.ANY UP2, P0 ;  /* 0x00000000003f7886 */ /* 0x000fe20000040100 */
[----:B------:R2:W-:Y:S01]  /*1730*/  @!P2 SYNCS.ARRIVE.TRANS64 RZ, [UR13+0x6000], R2 ;  /* 0x00600002ffffa9a7 */ /* 0x0005e2000800000d */
[----:B------:R1:W-:Y:S06]  /*1740*/  MEMBAR.ALL.CTA ;  /* 0x0000000000007992 */ /* 0x0003ec0000008000 */
[----:B-1----:R-:W1:Y:S01]  /*1750*/  FENCE.VIEW.ASYNC.S ;  /* 0x00000000000073c6 */ /* 0x002e620000000000 */
[----:B------:R-:W-:Y:S01]  /*1760*/  @UP0 UIADD3 UR17, UR13, 0x6000, URZ ;  /* 0x000060000d110890 */ /* 0x000fe2000fffe03f */
[----:B------:R-:W-:Y:S01]  /*1770*/  @UP0 UMOV UR6, UR24 ;  /* 0x0000001800060c82 */ /* 0x000fe20008000000 */
[----:B------:R-:W-:Y:S01]  /*1780*/  @UP0 UMOV UR7, UR25 ;  /* 0x0000001900070c82 */ /* 0x000fe20008000000 */
[----:B-1----:R-:W-:Y:S01]  /*1790*/  VOTEU.ANY UP1, P1 ;  /* 0x00000000003f7886 */ /* 0x002fe20000820100 */
[----:B------:R-:W-:Y:S01]  /*17a0*/  VOTEU.ANY UP3, P1 ;  /* 0x00000000003f7886 */ /* 0x000fe20000860100 */
[----:B--2---:R-:W-:-:S03]  /*17b0*/  IMAD.U32 R2, RZ, RZ, UR4 ;  /* 0x00000004ff027e24 */ /* 0x004fc6000f8e00ff */
[----:B------:R-:W-:Y:S01]  /*17c0*/  @UP1 UIADD3 UR9, UR13, 0x6000, URZ ;  /* 0x000060000d091890 */ /* 0x000fe2000fffe03f */
[----:B------:R-:W-:Y:S01]  /*17d0*/  @UP1 UMOV UR14, UR26 ;  /* 0x0000001a000e1c82 */ /* 0x000fe20008000000 */
[----:B------:R-:W-:Y:S01]  /*17e0*/  @UP1 UMOV UR15, UR27 ;  /* 0x0000001b000f1c82 */ /* 0x000fe20008000000 */
[----:B------:R-:W-:Y:S01]  /*17f0*/  SHF.L.U32 R2, R2, 0x1f, RZ ;  /* 0x0000001f02027819 */ /* 0x000fe200000006ff */
[----:B------:R-:W-:Y:S06]  /*1800*/  BAR.SYNC.DEFER_BLOCKING 0x0 ;  /* 0x0000000000007b1d */ /* 0x000fec0000010000 */
[----:B------:R1:W-:Y:S02]  /*1810*/  @UP2 UTMALDG.2D [UR16], [UR6] ;  /* 0x00000010060025b4 */ /* 0x0003e40008008000 */
[----:B------:R-:W-:Y:S06]  /*1820*/  BAR.SYNC.DEFER_BLOCKING 0x0 ;  /* 0x0000000000007b1d */ /* 0x000fec0000010000 */
[----:B------:R1:W-:Y:S02]  /*1830*/  @UP3 UTMALDG.2D [UR8], [UR14] ;  /* 0x000000080e0035b4 */ /* 0x0003e40008008000 */
[----:B------:R-:W-:Y:S06]  /*1840*/  BAR.SYNC.DEFER_BLOCKING 0x0 ;  /* 0x0000000000007b1d */ /* 0x000fec0000010000 */
[----:B------:R-:W2:Y:S02]  /*1850*/  SYNCS.PHASECHK.TRANS64.TRYWAIT P0, [UR13+0x6000], R2 ;  /* 0x00600002ff0075a7 */ /* 0x000ea4000800014d */
[----:B-12---:R-:W-:Y:S05]  /*1860*/  @!P0 BRA `(.L_x_48) ;  /* 0x0000000400548947 */ /* 0x006fea0003800000 */
.L_x_50:
[----:B------:R-:W-:Y:S01]  /*1870*/  USHF.R.U32.HI UR6, URZ, 0x4, UR16 ;  /* 0x000000043f067899 */ /* 0x000fe20008011610 */
[----:B------:R-:W-:Y:S02]  /*1880*/  WARPGROUP.DEPBAR.LE gsb0, 0x0 ;  /* 0x00008000000079c5 */ /* 0x000fe40000010000 */
[----:B------:R-:W-:Y:S01]  /*1890*/  USHF.R.U32.HI UR8, URZ, 0x4, UR8 ;  /* 0x000000043f087899 */ /* 0x000fe20008011608 */
[----:B------:R-:W-:Y:S01]  /*18a0*/  WARPGROUP.ARRIVE ;  /* 0x00000000000079c5 */ /* 0x000fe20000000000 */
[----:B------:R-:W-:Y:S01]  /*18b0*/  USGXT.U32 UR6, UR6, 0xe ;  /* 0x0000000e0606789a */ /* 0x000fe20008000000 */
[----:B------:R-:W1:Y:S01]  /*18c0*/  LDC R2, c[0x0][0x230] ;  /* 0x00008c00ff027b82 */ /* 0x000e620000000800 */
[----:B------:R-:W-:Y:S01]  /*18d0*/  USGXT.U32 UR8, UR8, 0xe ;  /* 0x0000000e0808789a */ /* 0x000fe20008000000 */
[----:B------:R-:W-:Y:S01]  /*18e0*/  UMOV UR21, 0x80000020 ;  /* 0x8000002000157882 */ /* 0x000fe20000000000 */
[----:B------:R-:W-:Y:S01]  /*18f0*/  UMOV UR23, 0x80000020 ;  /* 0x8000002000177882 */ /* 0x000fe20000000000 */
[----:B------:R-:W-:-:S02]  /*1900*/  UIADD3 UR18, UR18, 0x20, URZ ;  /* 0x0000002012127890 */ /* 0x000fc4000fffe03f */
[----:B------:R-:W-:Y:S02]  /*1910*/  UMOV UR20, UR6 ;  /* 0x0000000600147c82 */ /* 0x000fe40008000000 */
[----:B------:R-:W-:Y:S01]  /*1920*/  UMOV UR22, UR8 ;  /* 0x0000000800167c82 */ /* 0x000fe20008000000 */
[----:B------:R-:W-:Y:S01]  /*1930*/  UMOV UR7, URZ ;  /* 0x0000003f00077c82 */ /* 0x000fe20008000000 */
[----:B------:R-:W-:Y:S01]  /*1940*/  HGMMA.64x64x16.F32.BF16 R24, gdesc[UR20], R24 ;  /* 0x00e00000141879f0 */ /* 0x000fe20008701818 */
[----:B------:R-:W-:Y:S01]  /*1950*/  UMOV UR22, 0xfffffffe ;  /* 0xfffffffe00167882 */ /* 0x000fe20000000000 */
[----:B------:R-:W-:Y:S01]  /*1960*/  UMOV UR23, 0x7fffffdf ;  /* 0x7fffffdf00177882 */ /* 0x000fe20000000000 */
[----:B------:R-:W-:Y:S01]  /*1970*/  UIADD3 UR5, UR5, 0x1, URZ ;  /* 0x0000000105057890 */ /* 0x000fe2000fffe03f */
[----:B------:R-:W-:Y:S01]  /*1980*/  UMOV UR9, URZ ;  /* 0x0000003f00097c82 */ /* 0x000fe20008000000 */
[----:B------:R-:W-:Y:S02]  /*1990*/  UIADD3.64 UR20, UR6, -UR22, URZ ;  /* 0x8000001606147297 */ /* 0x000fe4000fffe03f */
[----:B------:R-:W-:-:S02]  /*19a0*/  UIADD3.64 UR22, UR8, -UR22, URZ ;  /* 0x8000001608167297 */ /* 0x000fc4000fffe03f */
[----:B------:R-:W-:Y:S01]  /*19b0*/  UISETP.NE.U32.AND UP0, UPT, UR5, 0x3, UPT ;  /* 0x000000030500788c */ /* 0x000fe2000bf05070 */
[----:B-1----:R-:W-:-:S03]  /*19c0*/  ISETP.LE.AND P0, PT, R2, UR18, PT ;  /* 0x0000001202007c0c */ /* 0x002fc6000bf03270 */
[----:B------:R-:W-:Y:S02]  /*19d0*/  USEL UR6, URZ, 0x1, UP0 ;  /* 0x000000013f067887 */ /* 0x000fe40008000000 */
[----:B------:R-:W-:Y:S02]  /*19e0*/  USEL UR5, UR5, URZ, UP0 ;  /* 0x0000003f05057287 */ /* 0x000fe40008000000 */
[----:B------:R-:W-:Y:S01]  /*19f0*/  ULOP3.LUT UR4, UR4, UR6, URZ, 0x3c, !UPT ;  /* 0x0000000604047292 */ /* 0x000fe2000f8e3c3f */
[----:B------:R-:W-:Y:S05]  /*1a00*/  HGMMA.64x64x16.F32.BF16 R24, gdesc[UR20], R24, gsb0 ;  /* 0x00e00000141879f0 */ /* 0x000fea0008001818 */
[----:B------:R-:W-:Y:S06]  /*1a10*/  @!P0 BRA `(.L_x_49) ;  /* 0xfffffffc00148947 */ /* 0x000fec000383ffff */
.L_x_47:
[----:B------:R-:W-:Y:S02]  /*1a20*/  WARPGROUP.DEPBAR.LE gsb0, 0x0 ;  /* 0x00008000000079c5 */ /* 0x000fe40000010000 */
[----:B--2---:R-:W-:Y:S01]  /*1a30*/  BAR.SYNC.DEFER_BLOCKING 0x0 ;  /* 0x0000000000007b1d */ /* 0x004fe20000010000 */
[C---:B------:R-:W-:Y:S01]  /*1a40*/  IMAD.SHL.U32 R2, R0.reuse, 0x80, RZ ;  /* 0x0000008000027824 */ /* 0x040fe200078e00ff */
[----:B------:R-:W-:Y:S01]  /*1a50*/  F2FP.BF16.F32.PACK_AB R24, R25, R24 ;  /* 0x000000181918723e */ /* 0x000fe200000010ff */
[----:B------:R-:W-:Y:S01]  /*1a60*/  IMAD.SHL.U32 R3, R0, 0x40, RZ ;  /* 0x0000004000037824 */ /* 0x000fe200078e00ff */
[----:B------:R-:W-:Y:S02]  /*1a70*/  F2FP.BF16.F32.PACK_AB R25, R27, R26 ;  /* 0x0000001a1b19723e */ /* 0x000fe400000010ff */
[----:B------:R-:W-:Y:S02]  /*1a80*/  ELECT P0, URZ, PT ;  /* 0x00000000003f782f */ /* 0x000fe40003800000 */
[----:B------:R-:W-:Y:S01]  /*1a90*/  LOP3.LUT R2, R2, 0x780, RZ, 0xc0, !PT ;  /* 0x0000078002027812 */ /* 0x000fe200078ec0ff */
[----:B------:R-:W-:Y:S01]  /*1aa0*/  UMOV UR13, UR11 ;  /* 0x0000000b000d7c82 */ /* 0x000fe20008000000 */
[----:B------:R-:W-:Y:S01]  /*1ab0*/  F2FP.BF16.F32.PACK_AB R32, R33, R32 ;  /* 0x000000202120723e */ /* 0x000fe200000010ff */
[----:B------:R-:W-:Y:S01]  /*1ac0*/  UMOV UR14, UR19 ;  /* 0x00000013000e7c82 */ /* 0x000fe20008000000 */
[----:B---34-:R-:W-:Y:S01]  /*1ad0*/  LOP3.LUT R4, R2, 0x1800, R3, 0xf8, !PT ;  /* 0x0000180002047812 */ /* 0x018fe200078ef803 */
[----:B------:R-:W-:Y:S01]  /*1ae0*/  IMAD.SHL.U32 R2, R0, 0x10, RZ ;  /* 0x0000001000027824 */ /* 0x000fe200078e00ff */
[----:B------:R-:W-:-:S02]  /*1af0*/  F2FP.BF16.F32.PACK_AB R26, R29, R28 ;  /* 0x0000001c1d1a723e */ /* 0x000fc400000010ff */
[----:B------:R-:W-:Y:S02]  /*1b00*/  F2FP.BF16.F32.PACK_AB R27, R31, R30 ;  /* 0x0000001e1f1b723e */ /* 0x000fe400000010ff */
[----:B------:R-:W-:Y:S02]  /*1b10*/  LOP3.LUT R3, R2, 0x70, RZ, 0xc0, !PT ;  /* 0x0000007002037812 */ /* 0x000fe400078ec0ff */
[----:B------:R-:W-:Y:S02]  /*1b20*/  F2FP.BF16.F32.PACK_AB R33, R35, R34 ;  /* 0x000000222321723e */ /* 0x000fe400000010ff */
[----:B------:R-:W-:Y:S02]  /*1b30*/  LOP3.LUT R3, R3, 0x10, R0, 0x78, !PT ;  /* 0x0000001003037812 */ /* 0x000fe400078e7800 */
[----:B------:R-:W-:Y:S01]  /*1b40*/  F2FP.BF16.F32.PACK_AB R40, R41, R40 ;  /* 0x000000282928723e */ /* 0x000fe200000010ff */
[----:B------:R-:W2:Y:S02]  /*1b50*/  @!P2 SYNCS.CCTL.IV [UR12+0x6000] ;  /* 0x00600000ff00a9b1 */ /* 0x000ea4000800000c */
[----:B--2---:R-:W-:Y:S01]  /*1b60*/  BAR.SYNC.DEFER_BLOCKING 0x0 ;  /* 0x0000000000007b1d */ /* 0x004fe20000010000 */
[----:B------:R-:W-:-:S02]  /*1b70*/  LOP3.LUT R3, R4, R3, RZ, 0xfc, !PT ;  /* 0x0000000304037212 */ /* 0x000fc400078efcff */
[----:B------:R-:W-:Y:S02]  /*1b80*/  F2FP.BF16.F32.PACK_AB R34, R37, R36 ;  /* 0x000000242522723e */ /* 0x000fe400000010ff */
[C---:B------:R-:W-:Y:S01]  /*1b90*/  LOP3.LUT R2, R3.reuse, 0x20, RZ, 0x3c, !PT ;  /* 0x0000002003027812 */ /* 0x040fe200078e3cff */
[C---:B------:R-:W-:Y:S01]  /*1ba0*/  VIADD R0, R3.reuse, UR12 ;  /* 0x0000000c03007c36 */ /* 0x040fe20008000000 */
[C---:B------:R-:W-:Y:S02]  /*1bb0*/  LOP3.LUT R4, R3.reuse, 0x40, RZ, 0x3c, !PT ;  /* 0x0000004003047812 */ /* 0x040fe400078e3cff */
[----:B------:R-:W-:Y:S01]  /*1bc0*/  LOP3.LUT R3, R3, 0x60, RZ, 0x3c, !PT ;  /* 0x0000006003037812 */ /* 0x000fe200078e3cff */
[----:B------:R-:W-:Y:S01]  /*1bd0*/  VIADD R2, R2, UR12 ;  /* 0x0000000c02027c36 */ /* 0x000fe20008000000 */
[----:B------:R-:W-:Y:S01]  /*1be0*/  F2FP.BF16.F32.PACK_AB R35, R39, R38 ;  /* 0x000000262723723e */ /* 0x000fe200000010ff */
[----:B------:R-:W-:Y:S01]  /*1bf0*/  VIADD R4, R4, UR12 ;  /* 0x0000000c04047c36 */ /* 0x000fe20008000000 */
[----:B------:R-:W-:Y:S01]  /*1c00*/  F2FP.BF16.F32.PACK_AB R41, R43, R42 ;  /* 0x0000002a2b29723e */ /* 0x000fe200000010ff */
[----:B------:R-:W-:Y:S01]  /*1c10*/  VIADD R3, R3, UR12 ;  /* 0x0000000c03037c36 */ /* 0x000fe20008000000 */
[----:B------:R-:W-:-:S02]  /*1c20*/  F2FP.BF16.F32.PACK_AB R48, R49, R48 ;  /* 0x000000303130723e */ /* 0x000fc400000010ff */
[----:B------:R-:W-:Y:S02]  /*1c30*/  F2FP.BF16.F32.PACK_AB R42, R45, R44 ;  /* 0x0000002c2d2a723e */ /* 0x000fe400000010ff */
[----:B------:R-:W-:Y:S02]  /*1c40*/  F2FP.BF16.F32.PACK_AB R43, R47, R46 ;  /* 0x0000002e2f2b723e */ /* 0x000fe400000010ff */
[----:B------:R-:W-:Y:S02]  /*1c50*/  F2FP.BF16.F32.PACK_AB R49, R51, R50 ;  /* 0x000000323331723e */ /* 0x000fe400000010ff */
[----:B------:R-:W-:Y:S01]  /*1c60*/  F2FP.BF16.F32.PACK_AB R50, R53, R52 ;  /* 0x000000343532723e */ /* 0x000fe200000010ff */
[----:B------:R-:W2:Y:S02]  /*1c70*/  @!P2 SYNCS.CCTL.IV [UR12+0x6008] ;  /* 0x00600800ff00a9b1 */ /* 0x000ea4000800000c */
[----:B--2---:R-:W-:Y:S01]  /*1c80*/  BAR.SYNC.DEFER_BLOCKING 0x0 ;  /* 0x0000000000007b1d */ /* 0x004fe20000010000 */
[----:B------:R-:W-:-:S02]  /*1c90*/  F2FP.BF16.F32.PACK_AB R51, R55, R54 ;  /* 0x000000363733723e */ /* 0x000fc400000010ff */
[----:B------:R-:W-:-:S13]  /*1ca0*/  ISETP.LT.U32.AND P0, PT, R6, 0x20, P0 ;  /* 0x000000200600780c */ /* 0x000fda0000701070 */
[----:B------:R-:W-:Y:S01]  /*1cb0*/  VOTEU.ANY UP0, P0 ;  /* 0x00000000003f7886 */ /* 0x000fe20000000100 */
[----:B------:R-:W-:-:S04]  /*1cc0*/  VOTEU.ANY UP1, P0 ;  /* 0x00000000003f7886 */ /* 0x000fc80000020100 */
[----:B-1----:R-:W-:Y:S01]  /*1cd0*/  @UP0 UMOV UR6, UR28 ;  /* 0x0000001c00060c82 */ /* 0x002fe20008000000 */
[----:B------:R-:W-:Y:S01]  /*1ce0*/  @UP0 UMOV UR7, UR30 ;  /* 0x0000001e00070c82 */ /* 0x000fe20008000000 */
[----:B------:R-:W1:Y:S02]  /*1cf0*/  @!P2 SYNCS.CCTL.IV [UR12+0x6010] ;  /* 0x00601000ff00a9b1 */ /* 0x000e64000800000c */
[----:B-1----:R-:W-:Y:S04]  /*1d00*/  STSM.16.M88.4 [R0], R24 ;  /* 0x0000001800007844 */ /* 0x002fe80000000200 */
[----:B------:R-:W-:Y:S04]  /*1d10*/  STSM.16.M88.4 [R2], R32 ;  /* 0x0000002002007844 */ /* 0x000fe80000000200 */
[----:B------:R-:W-:Y:S04]  /*1d20*/  STSM.16.M88.4 [R4], R40 ;  /* 0x0000002804007844 */ /* 0x000fe80000000200 */
[----:B------:R-:W-:Y:S01]  /*1d30*/  STSM.16.M88.4 [R3], R48 ;  /* 0x0000003003007844 */ /* 0x000fe20000000200 */
[----:B------:R1:W-:Y:S06]  /*1d40*/  MEMBAR.ALL.CTA ;  /* 0x0000000000007992 */ /* 0x0003ec0000008000 */
[----:B-1----:R-:W1:Y:S02]  /*1d50*/  FENCE.VIEW.ASYNC.S ;  /* 0x00000000000073c6 */ /* 0x002e640000000000 */
[----:B-1----:R-:W-:Y:S06]  /*1d60*/  BAR.SYNC.DEFER_BLOCKING 0x0 ;  /* 0x0000000000007b1d */ /* 0x002fec0000010000 */
[----:B------:R1:W-:Y:S01]  /*1d70*/  @UP1 UTMASTG.2D [UR12], [UR6] ;  /* 0x0000000c060013b5 */ /* 0x0003e20008008000 */
[----:B------:R0:W-:Y:S01]  /*1d80*/  UTMACMDFLUSH ;  /* 0x00000000000079b7 */ /* 0x0001e20000000000 */
[----:B------:R-:W-:-:S04]  /*1d90*/  DEPBAR.LE SB0, 0x0 ;  /* 0x000080000000791a */ /* 0x000fc80000000000 */
[----:B------:R-:W-:Y:S06]  /*1da0*/  BAR.SYNC.DEFER_BLOCKING 0x0 ;  /* 0x0000000000007b1d */ /* 0x000fec0000010000 */
[----:B-1----:R-:W-:Y:S05]  /*1db0*/  EXIT ;  /* 0x000000000000794d */ /* 0x002fea0003800000 */
.L_x_48:
[----:B------:R-:W1:Y:S02]  /*1dc0*/  SYNCS.PHASECHK.TRANS64.TRYWAIT P0, [UR13+0x6000], R2 ;  /* 0x00600002ff0075a7 */ /* 0x000e64000800014d */
[----:B-1----:R-:W-:Y:S05]  /*1dd0*/  @!P0 BRA `(.L_x_48) ;  /* 0xfffffffc00f88947 */ /* 0x002fea000383ffff */
[----:B------:R-:W-:Y:S05]  /*1de0*/  BRA `(.L_x_50) ;  /* 0xfffffff800a07947 */ /* 0x000fea000383ffff */
.L_x_51:
[----:B------:R-:W-:-:S00]  /*1df0*/  BRA `(.L_x_51) ;  /* 0xfffffffc00fc7947 */ /* 0x000fc0000383ffff */
[----:B------:R-:W-:-:S00]  /*1e00*/  NOP ;  /* 0x0000000000007918 */ /* 0x000fc00000000000 */
[----:B------:R-:W-:-:S00]  /*1e10*/  NOP ;  /* 0x0000000000007918 */ /* 0x000fc00000000000 */
[----:B------:R-:W-:-:S00]  /*1e20*/  NOP ;  /* 0x0000000000007918 */ /* 0x000fc00000000000 */
[----:B------:R-:W-:-:S00]  /*1e30*/  NOP ;  /* 0x0000000000007918 */ /* 0x000fc00000000000 */
[----:B------:R-:W-:-:S00]  /*1e40*/  NOP ;  /* 0x0000000000007918 */ /* 0x000fc00000000000 */
[----:B------:R-:W-:-:S00]  /*1e50*/  NOP ;  /* 0x0000000000007918 */ /* 0x000fc00000000000 */
[----:B------:R-:W-:-:S00]  /*1e60*/  NOP ;  /* 0x0000000000007918 */ /* 0x000fc00000000000 */
[----:B------:R-:W-:-:S00]  /*1e70*/  NOP ;  /* 0x0000000000007918 */ /* 0x000fc00000000000 */
.L_x_52:


//--------------------- .nv.shared.gluon_wgmma    --------------------------
	.section	.nv.shared.gluon_wgmma,"aw",@nobits
	.sectionflags	@""
	.align	16
	.zero		1024


//--------------------- .nv.shared.reserved.0     --------------------------
	.section	.nv.shared.reserved.0,"aw",@nobits
	.weak		__nv_reservedSMEM_offset_0_alias
	.size		__nv_reservedSMEM_offset_0_alias, 0, 0
	.other		__nv_reservedSMEM_offset_0_alias,@"STO_CUDA_RESERVED_SHARED STV_DEFAULT"
__nv_reservedSMEM_offset_0_alias:
	.zero		0


//--------------------- .nv.constant0.gluon_wgmma --------------------------
	.section	.nv.constant0.gluon_wgmma,"a",@progbits
	.sectionflags	@""
	.align	4
.nv.constant0.gluon_wgmma:
	.zero		608


//--------------------- SYMBOLS --------------------------

	.type		.nv.reservedSmem.offset0,@object
	.size		.nv.reservedSmem.offset0,0x4
